	.target	sm_100a

	.elftype	@"ET_EXEC"


//--------------------- .note.nv.tkinfo           --------------------------
	.section	.note.nv.tkinfo,"",@"SHT_NOTE"
	.sectionflags	@"SHF_NOTE_NV_TKINFO"
	.tkinfo
        /*0018*/ 	.word	0x00000002
        /*0030*/ 	.string	""
        /*0030*/ 	.string	"ptxas"
        /*0030*/ 	.string	"Cuda compilation tools, release 13.0, V13.0.88"
        /*0030*/ 	.string	"Build cuda_13.0.r13.0/compiler.36424714_0"
        /*0030*/ 	.string	"-arch sm_100a -m 64 "



//--------------------- .note.nv.cuinfo           --------------------------
	.section	.note.nv.cuinfo,"",@"SHT_NOTE"
	.sectionflags	@"SHF_NOTE_NV_CUINFO"
        /*0018*/ 	.short	0x0002
        /*001a*/ 	.short	0x0064
        /*001c*/ 	.short	0x0082
	.zero		2


//--------------------- .nv.info                  --------------------------
	.section	.nv.info,"",@"SHT_CUDA_INFO"
	.align	4


	//----- nvinfo : EIATTR_REGCOUNT
	.align		4
        /*0000*/ 	.byte	0x04, 0x2f
        /*0002*/ 	.short	(.L_19 - .L_18)
	.align		4
.L_18:
        /*0004*/ 	.word	index@(_ZN7cutlass13device_kernelINS_4gemm6kernel13GemmUniversalIN4cute5tupleIJiiiiEEENS1_10collective13CollectiveMmaINS1_35MainloopSm100TmaUmmaWarpSpecializedILi6ELi2ELi4ENS5_IJNS4_1CILi2EEENSA_ILi4EEENSA_ILi1EEEEEEEENS5_IJNSA_ILi128EEESG_SG_EEENS_6half_tENS5_IJlSD_lEEESI_SJ_NS4_8TiledMMAINS4_8MMA_AtomIJNS4_26SM100_MMA_F16BF16_2x1SM_SSISI_SI_fLi128ELi128ELNS4_4UMMA5MajorE0ELSO_0ELNSN_7ScaleInE0ELSP_0EEEEEENS4_6LayoutINS5_IJSD_SD_SD_EEENS5_IJNSA_ILi0EEESU_SU_EEEEENS5_IJNS4_10UnderscoreESX_SX_EEEEENS4_28SM100_TMA_2SM_LOAD_MULTICASTENS4_14ComposedLayoutINS4_7SwizzleILi3ELi4ELi3EEENS4_18smem_ptr_flag_bitsILi16EEENSS_INS5_IJNSA_ILi8EEENSA_ILi64EEEEEENS5_IJS17_SD_EEEEEEEvNS4_8identityENS4_18SM100_TMA_2SM_LOADES1B_vS1C_EENS_8epilogue10collective18CollectiveEpilogueINS1F_23Sm100TmaWarpSpecializedILi4ELi2ELi16ELb1ELb0EEEJNS5_IJS17_SG_SG_EEENS5_IJNSS_IS17_SD_EENSS_INS5_IJNSA_ILi16EEESB_EEENS5_IJSD_S17_EEEEEEEESI_SJ_SI_SJ_NS1F_6fusion15FusionCallbacksIS1J_NS1R_17LinearCombinationISI_fSI_fLNS_15FloatRoundStyleE2EEES1K_S1Q_JEEENS4_5SM1004TMEM4LOAD26SM100_TMEM_LOAD_32dp32b16xENS4_13SM90_TMA_LOADENS11_INS12_ILi1ELi4ELi3EEES15_NSS_INS5_IJS16_S1M_EEENS5_IJS1M_SD_EEEEEEENS4_39AutoVectorizingCopyWithAssumedAlignmentILi128EEENS4_14SM90_TMA_STOREES26_S28_S28_EEEvvEEEEvNT_6ParamsE)
        /*0008*/ 	.word	0x00000045


	//----- nvinfo : EIATTR_FRAME_SIZE
	.align		4
.L_19:
        /*000c*/ 	.byte	0x04, 0x11
        /*000e*/ 	.short	(.L_21 - .L_20)
	.align		4
.L_20:
        /*0010*/ 	.word	index@($__internal_2_$__cuda_sm10x_tcgen05_guardrail_trap_unallocated_columns_being_dealloced)
        /*0014*/ 	.word	0x00000000


	//----- nvinfo : EIATTR_FRAME_SIZE
	.align		4
.L_21:
        /*0018*/ 	.byte	0x04, 0x11
        /*001a*/ 	.short	(.L_23 - .L_22)
	.align		4
.L_22:
        /*001c*/ 	.word	index@($__internal_1_$__cuda_sm10x_tcgen05_guardrail_trap_phase_invalid_during_alloc)
        /*0020*/ 	.word	0x00000000


	//----- nvinfo : EIATTR_FRAME_SIZE
	.align		4
.L_23:
        /*0024*/ 	.byte	0x04, 0x11
        /*0026*/ 	.short	(.L_25 - .L_24)
	.align		4
.L_24:
        /*0028*/ 	.word	index@($__internal_0_$__cuda_sm10x_tcgen05_guardrail_trap_col_being_dealloced_not_returned_by_alloc)
        /*002c*/ 	.word	0x00000000


	//----- nvinfo : EIATTR_FRAME_SIZE
	.align		4
.L_25:
        /*0030*/ 	.byte	0x04, 0x11
        /*0032*/ 	.short	(.L_27 - .L_26)
	.align		4
.L_26:
        /*0034*/ 	.word	index@(_ZN7cutlass13device_kernelINS_4gemm6kernel13GemmUniversalIN4cute5tupleIJiiiiEEENS1_10collective13CollectiveMmaINS1_35MainloopSm100TmaUmmaWarpSpecializedILi6ELi2ELi4ENS5_IJNS4_1CILi2EEENSA_ILi4EEENSA_ILi1EEEEEEEENS5_IJNSA_ILi128EEESG_SG_EEENS_6half_tENS5_IJlSD_lEEESI_SJ_NS4_8TiledMMAINS4_8MMA_AtomIJNS4_26SM100_MMA_F16BF16_2x1SM_SSISI_SI_fLi128ELi128ELNS4_4UMMA5MajorE0ELSO_0ELNSN_7ScaleInE0ELSP_0EEEEEENS4_6LayoutINS5_IJSD_SD_SD_EEENS5_IJNSA_ILi0EEESU_SU_EEEEENS5_IJNS4_10UnderscoreESX_SX_EEEEENS4_28SM100_TMA_2SM_LOAD_MULTICASTENS4_14ComposedLayoutINS4_7SwizzleILi3ELi4ELi3EEENS4_18smem_ptr_flag_bitsILi16EEENSS_INS5_IJNSA_ILi8EEENSA_ILi64EEEEEENS5_IJS17_SD_EEEEEEEvNS4_8identityENS4_18SM100_TMA_2SM_LOADES1B_vS1C_EENS_8epilogue10collective18CollectiveEpilogueINS1F_23Sm100TmaWarpSpecializedILi4ELi2ELi16ELb1ELb0EEEJNS5_IJS17_SG_SG_EEENS5_IJNSS_IS17_SD_EENSS_INS5_IJNSA_ILi16EEESB_EEENS5_IJSD_S17_EEEEEEEESI_SJ_SI_SJ_NS1F_6fusion15FusionCallbacksIS1J_NS1R_17LinearCombinationISI_fSI_fLNS_15FloatRoundStyleE2EEES1K_S1Q_JEEENS4_5SM1004TMEM4LOAD26SM100_TMEM_LOAD_32dp32b16xENS4_13SM90_TMA_LOADENS11_INS12_ILi1ELi4ELi3EEES15_NSS_INS5_IJS16_S1M_EEENS5_IJS1M_SD_EEEEEEENS4_39AutoVectorizingCopyWithAssumedAlignmentILi128EEENS4_14SM90_TMA_STOREES26_S28_S28_EEEvvEEEEvNT_6ParamsE)
        /*0038*/ 	.word	0x00000000


	//----- nvinfo : EIATTR_MIN_STACK_SIZE
	.align		4
.L_27:
        /*003c*/ 	.byte	0x04, 0x12
        /*003e*/ 	.short	(.L_29 - .L_28)
	.align		4
.L_28:
        /*0040*/ 	.word	index@(_ZN7cutlass13device_kernelINS_4gemm6kernel13GemmUniversalIN4cute5tupleIJiiiiEEENS1_10collective13CollectiveMmaINS1_35MainloopSm100TmaUmmaWarpSpecializedILi6ELi2ELi4ENS5_IJNS4_1CILi2EEENSA_ILi4EEENSA_ILi1EEEEEEEENS5_IJNSA_ILi128EEESG_SG_EEENS_6half_tENS5_IJlSD_lEEESI_SJ_NS4_8TiledMMAINS4_8MMA_AtomIJNS4_26SM100_MMA_F16BF16_2x1SM_SSISI_SI_fLi128ELi128ELNS4_4UMMA5MajorE0ELSO_0ELNSN_7ScaleInE0ELSP_0EEEEEENS4_6LayoutINS5_IJSD_SD_SD_EEENS5_IJNSA_ILi0EEESU_SU_EEEEENS5_IJNS4_10UnderscoreESX_SX_EEEEENS4_28SM100_TMA_2SM_LOAD_MULTICASTENS4_14ComposedLayoutINS4_7SwizzleILi3ELi4ELi3EEENS4_18smem_ptr_flag_bitsILi16EEENSS_INS5_IJNSA_ILi8EEENSA_ILi64EEEEEENS5_IJS17_SD_EEEEEEEvNS4_8identityENS4_18SM100_TMA_2SM_LOADES1B_vS1C_EENS_8epilogue10collective18CollectiveEpilogueINS1F_23Sm100TmaWarpSpecializedILi4ELi2ELi16ELb1ELb0EEEJNS5_IJS17_SG_SG_EEENS5_IJNSS_IS17_SD_EENSS_INS5_IJNSA_ILi16EEESB_EEENS5_IJSD_S17_EEEEEEEESI_SJ_SI_SJ_NS1F_6fusion15FusionCallbacksIS1J_NS1R_17LinearCombinationISI_fSI_fLNS_15FloatRoundStyleE2EEES1K_S1Q_JEEENS4_5SM1004TMEM4LOAD26SM100_TMEM_LOAD_32dp32b16xENS4_13SM90_TMA_LOADENS11_INS12_ILi1ELi4ELi3EEES15_NSS_INS5_IJS16_S1M_EEENS5_IJS1M_SD_EEEEEEENS4_39AutoVectorizingCopyWithAssumedAlignmentILi128EEENS4_14SM90_TMA_STOREES26_S28_S28_EEEvvEEEEvNT_6ParamsE)
        /*0044*/ 	.word	0x00000000
.L_29:


//--------------------- .nv.compat                --------------------------
	.section	.nv.compat,"",@"SHT_CUDA_COMPAT_INFO"
	.align	4
        /*0000*/ 	.byte	0x02, 0x09, 0x01, 0x00, 0x02, 0x02, 0x02, 0x00, 0x02, 0x05, 0x05, 0x00, 0x03, 0x07, 0x01, 0x01
        /*0010*/ 	.byte	0x02, 0x03, 0x01, 0x00, 0x02, 0x06, 0x01, 0x00, 0x04, 0x0b, 0x08, 0x00, 0x09, 0x00, 0x00, 0x00
        /*0020*/ 	.byte	0x00, 0x00, 0x00, 0x00


//--------------------- .nv.info._ZN7cutlass13device_kernelINS_4gemm6kernel13GemmUniversalIN4cute5tupleIJiiiiEEENS1_10collective13CollectiveMmaINS1_35MainloopSm100TmaUmmaWarpSpecializedILi6ELi2ELi4ENS5_IJNS4_1CILi2EEENSA_ILi4EEENSA_ILi1EEEEEEEENS5_IJNSA_ILi128EEESG_SG_EEENS_6half_tENS5_IJlSD_lEEESI_SJ_NS4_8TiledMMAINS4_8MMA_AtomIJNS4_26SM100_MMA_F16BF16_2x1SM_SSISI_SI_fLi128ELi128ELNS4_4UMMA5MajorE0ELSO_0ELNSN_7ScaleInE0ELSP_0EEEEEENS4_6LayoutINS5_IJSD_SD_SD_EEENS5_IJNSA_ILi0EEESU_SU_EEEEENS5_IJNS4_10UnderscoreESX_SX_EEEEENS4_28SM100_TMA_2SM_LOAD_MULTICASTENS4_14ComposedLayoutINS4_7SwizzleILi3ELi4ELi3EEENS4_18smem_ptr_flag_bitsILi16EEENSS_INS5_IJNSA_ILi8EEENSA_ILi64EEEEEENS5_IJS17_SD_EEEEEEEvNS4_8identityENS4_18SM100_TMA_2SM_LOADES1B_vS1C_EENS_8epilogue10collective18CollectiveEpilogueINS1F_23Sm100TmaWarpSpecializedILi4ELi2ELi16ELb1ELb0EEEJNS5_IJS17_SG_SG_EEENS5_IJNSS_IS17_SD_EENSS_INS5_IJNSA_ILi16EEESB_EEENS5_IJSD_S17_EEEEEEEESI_SJ_SI_SJ_NS1F_6fusion15FusionCallbacksIS1J_NS1R_17LinearCombinationISI_fSI_fLNS_15FloatRoundStyleE2EEES1K_S1Q_JEEENS4_5SM1004TMEM4LOAD26SM100_TMEM_LOAD_32dp32b16xENS4_13SM90_TMA_LOADENS11_INS12_ILi1ELi4ELi3EEES15_NSS_INS5_IJS16_S1M_EEENS5_IJS1M_SD_EEEEEEENS4_39AutoVectorizingCopyWithAssumedAlignmentILi128EEENS4_14SM90_TMA_STOREES26_S28_S28_EEEvvEEEEvNT_6ParamsE --------------------------
	.section	.nv.info._ZN7cutlass13device_kernelINS_4gemm6kernel13GemmUniversalIN4cute5tupleIJiiiiEEENS1_10collective13CollectiveMmaINS1_35MainloopSm100TmaUmmaWarpSpecializedILi6ELi2ELi4ENS5_IJNS4_1CILi2EEENSA_ILi4EEENSA_ILi1EEEEEEEENS5_IJNSA_ILi128EEESG_SG_EEENS_6half_tENS5_IJlSD_lEEESI_SJ_NS4_8TiledMMAINS4_8MMA_AtomIJNS4_26SM100_MMA_F16BF16_2x1SM_SSISI_SI_fLi128ELi128ELNS4_4UMMA5MajorE0ELSO_0ELNSN_7ScaleInE0ELSP_0EEEEEENS4_6LayoutINS5_IJSD_SD_SD_EEENS5_IJNSA_ILi0EEESU_SU_EEEEENS5_IJNS4_10UnderscoreESX_SX_EEEEENS4_28SM100_TMA_2SM_LOAD_MULTICASTENS4_14ComposedLayoutINS4_7SwizzleILi3ELi4ELi3EEENS4_18smem_ptr_flag_bitsILi16EEENSS_INS5_IJNSA_ILi8EEENSA_ILi64EEEEEENS5_IJS17_SD_EEEEEEEvNS4_8identityENS4_18SM100_TMA_2SM_LOADES1B_vS1C_EENS_8epilogue10collective18CollectiveEpilogueINS1F_23Sm100TmaWarpSpecializedILi4ELi2ELi16ELb1ELb0EEEJNS5_IJS17_SG_SG_EEENS5_IJNSS_IS17_SD_EENSS_INS5_IJNSA_ILi16EEESB_EEENS5_IJSD_S17_EEEEEEEESI_SJ_SI_SJ_NS1F_6fusion15FusionCallbacksIS1J_NS1R_17LinearCombinationISI_fSI_fLNS_15FloatRoundStyleE2EEES1K_S1Q_JEEENS4_5SM1004TMEM4LOAD26SM100_TMEM_LOAD_32dp32b16xENS4_13SM90_TMA_LOADENS11_INS12_ILi1ELi4ELi3EEES15_NSS_INS5_IJS16_S1M_EEENS5_IJS1M_SD_EEEEEEENS4_39AutoVectorizingCopyWithAssumedAlignmentILi128EEENS4_14SM90_TMA_STOREES26_S28_S28_EEEvvEEEEvNT_6ParamsE,"",@"SHT_CUDA_INFO"
	.sectionflags	@""
	.align	4


	//----- nvinfo : EIATTR_CUDA_API_VERSION
	.align		4
        /*0000*/ 	.byte	0x04, 0x37
        /*0002*/ 	.short	(.L_31 - .L_30)
.L_30:
        /*0004*/ 	.word	0x00000082


	//----- nvinfo : EIATTR_KPARAM_INFO
	.align		4
.L_31:
        /*0008*/ 	.byte	0x04, 0x17
        /*000a*/ 	.short	(.L_33 - .L_32)
.L_32:
        /*000c*/ 	.word	0x00000000
        /*0010*/ 	.short	0x0000
        /*0012*/ 	.short	0x0000
        /*0014*/ 	.byte	0x00, 0xf0, 0x01, 0x20


	//----- nvinfo : EIATTR_AT_ENTRY_FRAGMENTS
	.align		4
.L_33:
        /*0018*/ 	.byte	0x04, 0x4f
        /*001a*/ 	.short	(.L_35 - .L_34)


	//   ....[0]....
.L_34:
        /*001c*/ 	.word	0x00000007


	//----- nvinfo : EIATTR_RESERVED_SMEM_USED
	.align		4
.L_35:
        /*0020*/ 	.byte	0x01, 0x41
	.zero		2


	//----- nvinfo : EIATTR_SPARSE_MMA_MASK
	.align		4
        /*0024*/ 	.byte	0x03, 0x50
        /*0026*/ 	.short	0x0000


	//----- nvinfo : EIATTR_TCGEN05_2CTA_USED
	.align		4
        /*0028*/ 	.byte	0x01, 0x52
	.zero		2


	//----- nvinfo : EIATTR_MAXREG_COUNT
	.align		4
        /*002c*/ 	.byte	0x03, 0x1b
        /*002e*/ 	.short	0x00ff


	//----- nvinfo : EIATTR_NUM_BARRIERS
	.align		4
        /*0030*/ 	.byte	0x02, 0x4c
        /*0032*/ 	.byte	0x07
	.zero		1


	//----- nvinfo : EIATTR_EXTERNS
	.align		4
        /*0034*/ 	.byte	0x04, 0x0f
        /*0036*/ 	.short	(.L_37 - .L_36)


	//   ....[0]....
	.align		4
.L_36:
        /*0038*/ 	.word	index@(__assertfail)


	//----- nvinfo : EIATTR_MERCURY_ISA_VERSION
	.align		4
.L_37:
        /*003c*/ 	.byte	0x03, 0x5f
        /*003e*/ 	.short	0x0101


	//----- nvinfo : EIATTR_INT_WARP_WIDE_INSTR_OFFSETS
	.align		4
        /*0040*/ 	.byte	0x04, 0x31
        /*0042*/ 	.short	(.L_39 - .L_38)


	//   ....[0]....
.L_38:
        /*0044*/ 	.word	0x00000da0


	//   ....[1]....
        /*0048*/ 	.word	0x00000e40


	//   ....[2]....
        /*004c*/ 	.word	0x00004870


	//   ....[3]....
        /*0050*/ 	.word	0x000048a0


	//   ....[4]....
        /*0054*/ 	.word	0x000048c0


	//   ....[5]....
        /*0058*/ 	.word	0x00005400


	//   ....[6]....
        /*005c*/ 	.word	0x000054a0


	//   ....[7]....
        /*0060*/ 	.word	0x00005560


	//   ....[8]....
        /*0064*/ 	.word	0x000055d0


	//   ....[9]....
        /*0068*/ 	.word	0x00005690


	//   ....[10]....
        /*006c*/ 	.word	0x00005730


	//   ....[11]....
        /*0070*/ 	.word	0x000057a0


	//   ....[12]....
        /*0074*/ 	.word	0x00005860


	//   ....[13]....
        /*0078*/ 	.word	0x00005900


	//   ....[14]....
        /*007c*/ 	.word	0x000059a0


	//   ....[15]....
        /*0080*/ 	.word	0x00005a90


	//   ....[16]....
        /*0084*/ 	.word	0x00005b60


	//----- nvinfo : EIATTR_COOP_GROUP_MASK_REGIDS
	.align		4
.L_39:
        /*0088*/ 	.byte	0x04, 0x29
        /*008a*/ 	.short	(.L_41 - .L_40)


	//   ....[0]....
.L_40:
        /*008c*/ 	.word	0xffffffff


	//   ....[1]....
        /*0090*/ 	.word	0xffffffff


	//   ....[2]....
        /*0094*/ 	.word	0xffffffff


	//   ....[3]....
        /*0098*/ 	.word	0xffffffff


	//   ....[4]....
        /*009c*/ 	.word	0xffffffff


	//   ....[5]....
        /*00a0*/ 	.word	0xffffffff


	//   ....[6]....
        /*00a4*/ 	.word	0xffffffff


	//   ....[7]....
        /*00a8*/ 	.word	0xffffffff


	//   ....[8]....
        /*00ac*/ 	.word	0xffffffff


	//   ....[9]....
        /*00b0*/ 	.word	0xffffffff


	//   ....[10]....
        /*00b4*/ 	.word	0xffffffff


	//   ....[11]....
        /*00b8*/ 	.word	0xffffffff


	//   ....[12]....
        /*00bc*/ 	.word	0xffffffff


	//   ....[13]....
        /*00c0*/ 	.word	0xffffffff


	//----- nvinfo : EIATTR_COOP_GROUP_INSTR_OFFSETS
	.align		4
.L_41:
        /*00c4*/ 	.byte	0x04, 0x28
        /*00c6*/ 	.short	(.L_43 - .L_42)


	//   ....[0]....
.L_42:
        /*00c8*/ 	.word	0x000000b0


	//   ....[1]....
        /*00cc*/ 	.word	0x00000510


	//   ....[2]....
        /*00d0*/ 	.word	0x00000710


	//   ....[3]....
        /*00d4*/ 	.word	0x000008a0


	//   ....[4]....
        /*00d8*/ 	.word	0x00000990


	//   ....[5]....
        /*00dc*/ 	.word	0x00000af0


	//   ....[6]....
        /*00e0*/ 	.word	0x00000c80


	//   ....[7]....
        /*00e4*/ 	.word	0x00000ec0


	//   ....[8]....
        /*00e8*/ 	.word	0x000024c0


	//   ....[9]....
        /*00ec*/ 	.word	0x00003490


	//   ....[10]....
        /*00f0*/ 	.word	0x00003960


	//   ....[11]....
        /*00f4*/ 	.word	0x00003990


	//   ....[12]....
        /*00f8*/ 	.word	0x00004770


	//   ....[13]....
        /*00fc*/ 	.word	0x00004980


	//----- nvinfo : EIATTR_VRC_CTA_INIT_COUNT
	.align		4
.L_43:
        /*0100*/ 	.byte	0x02, 0x4a
        /*0102*/ 	.byte	0x80
	.zero		1


	//----- nvinfo : EIATTR_SYSCALL_OFFSETS
	.align		4
        /*0104*/ 	.byte	0x04, 0x46
        /*0106*/ 	.short	(.L_45 - .L_44)


	//   ....[0]....
.L_44:
        /*0108*/ 	.word	0x000066e0


	//   ....[1]....
        /*010c*/ 	.word	0x000067d0


	//   ....[2]....
        /*0110*/ 	.word	0x00006f00


	//   ....[3]....
        /*0114*/ 	.word	0x00007830


	//   ....[4]....
        /*0118*/ 	.word	0x00008100


	//   ....[5]....
        /*011c*/ 	.word	0x000089d0


	//----- nvinfo : EIATTR_MBARRIER_INSTR_OFFSETS
	.align		4
.L_45:
        /*0120*/ 	.byte	0x04, 0x39
        /*0122*/ 	.short	(.L_47 - .L_46)


	//   ....[0]....
.L_46:
        /*0124*/ 	.word	0x00000640
        /*0128*/ 	.word	0x000000ff
        /*012c*/ 	.word	0x00000000
        /*0130*/ 	.short	0x0100
        /*0132*/ 	.byte	0x04
	.zero		1


	//   ....[1]....
        /*0134*/ 	.word	0x00000650
        /*0138*/ 	.word	0x000000ff
        /*013c*/ 	.word	0x00000030
        /*0140*/ 	.short	0x0100
        /*0142*/ 	.byte	0x04
	.zero		1


	//   ....[2]....
        /*0144*/ 	.word	0x00000660
        /*0148*/ 	.word	0x000000ff
        /*014c*/ 	.word	0x00000008
        /*0150*/ 	.short	0x0100
        /*0152*/ 	.byte	0x04
	.zero		1


	//   ....[3]....
        /*0154*/ 	.word	0x00000670
        /*0158*/ 	.word	0x000000ff
        /*015c*/ 	.word	0x00000038
        /*0160*/ 	.short	0x0100
        /*0162*/ 	.byte	0x04
	.zero		1


	//   ....[4]....
        /*0164*/ 	.word	0x00000680
        /*0168*/ 	.word	0x000000ff
        /*016c*/ 	.word	0x00000010
        /*0170*/ 	.short	0x0100
        /*0172*/ 	.byte	0x04
	.zero		1


	//   ....[5]....
        /*0174*/ 	.word	0x00000690
        /*0178*/ 	.word	0x000000ff
        /*017c*/ 	.word	0x00000040
        /*0180*/ 	.short	0x0100
        /*0182*/ 	.byte	0x04
	.zero		1


	//   ....[6]....
        /*0184*/ 	.word	0x000006a0
        /*0188*/ 	.word	0x000000ff
        /*018c*/ 	.word	0x00000018
        /*0190*/ 	.short	0x0100
        /*0192*/ 	.byte	0x04
	.zero		1


	//   ....[7]....
        /*0194*/ 	.word	0x000006b0
        /*0198*/ 	.word	0x000000ff
        /*019c*/ 	.word	0x00000048
        /*01a0*/ 	.short	0x0100
        /*01a2*/ 	.byte	0x04
	.zero		1


	//   ....[8]....
        /*01a4*/ 	.word	0x000006c0
        /*01a8*/ 	.word	0x000000ff
        /*01ac*/ 	.word	0x00000020
        /*01b0*/ 	.short	0x0100
        /*01b2*/ 	.byte	0x04
	.zero		1


	//   ....[9]....
        /*01b4*/ 	.word	0x000006d0
        /*01b8*/ 	.word	0x000000ff
        /*01bc*/ 	.word	0x00000050
        /*01c0*/ 	.short	0x0100
        /*01c2*/ 	.byte	0x04
	.zero		1


	//   ....[10]....
        /*01c4*/ 	.word	0x000006e0
        /*01c8*/ 	.word	0x000000ff
        /*01cc*/ 	.word	0x00000028
        /*01d0*/ 	.short	0x0100
        /*01d2*/ 	.byte	0x04
	.zero		1


	//   ....[11]....
        /*01d4*/ 	.word	0x000006f0
        /*01d8*/ 	.word	0x000000ff
        /*01dc*/ 	.word	0x00000058
        /*01e0*/ 	.short	0x0100
        /*01e2*/ 	.byte	0x04
	.zero		1


	//   ....[12]....
        /*01e4*/ 	.word	0x00000810
        /*01e8*/ 	.word	0x000000ff
        /*01ec*/ 	.word	0x00000060
        /*01f0*/ 	.short	0x0100
        /*01f2*/ 	.byte	0x04
	.zero		1


	//   ....[13]....
        /*01f4*/ 	.word	0x00000820
        /*01f8*/ 	.word	0x000000ff
        /*01fc*/ 	.word	0x00000080
        /*0200*/ 	.short	0x0100
        /*0202*/ 	.byte	0x04
	.zero		1


	//   ....[14]....
        /*0204*/ 	.word	0x00000830
        /*0208*/ 	.word	0x000000ff
        /*020c*/ 	.word	0x00000068
        /*0210*/ 	.short	0x0100
        /*0212*/ 	.byte	0x04
	.zero		1


	//   ....[15]....
        /*0214*/ 	.word	0x00000840
        /*0218*/ 	.word	0x000000ff
        /*021c*/ 	.word	0x00000088
        /*0220*/ 	.short	0x0100
        /*0222*/ 	.byte	0x04
	.zero		1


	//   ....[16]....
        /*0224*/ 	.word	0x00000850
        /*0228*/ 	.word	0x000000ff
        /*022c*/ 	.word	0x00000070
        /*0230*/ 	.short	0x0100
        /*0232*/ 	.byte	0x04
	.zero		1


	//   ....[17]....
        /*0234*/ 	.word	0x00000860
        /*0238*/ 	.word	0x000000ff
        /*023c*/ 	.word	0x00000090
        /*0240*/ 	.short	0x0100
        /*0242*/ 	.byte	0x04
	.zero		1


	//   ....[18]....
        /*0244*/ 	.word	0x00000870
        /*0248*/ 	.word	0x000000ff
        /*024c*/ 	.word	0x00000078
        /*0250*/ 	.short	0x0100
        /*0252*/ 	.byte	0x04
	.zero		1


	//   ....[19]....
        /*0254*/ 	.word	0x00000880
        /*0258*/ 	.word	0x000000ff
        /*025c*/ 	.word	0x00000098
        /*0260*/ 	.short	0x0100
        /*0262*/ 	.byte	0x04
	.zero		1


	//   ....[20]....
        /*0264*/ 	.word	0x00000960
        /*0268*/ 	.word	0x000000ff
        /*026c*/ 	.word	0x000000a0
        /*0270*/ 	.short	0x0100
        /*0272*/ 	.byte	0x06
	.zero		1


	//   ....[21]....
        /*0274*/ 	.word	0x00000970
        /*0278*/ 	.word	0x000000ff
        /*027c*/ 	.word	0x000000a8
        /*0280*/ 	.short	0x0100
        /*0282*/ 	.byte	0x06
	.zero		1


	//   ....[22]....
        /*0284*/ 	.word	0x00000aa0
        /*0288*/ 	.word	0x000000ff
        /*028c*/ 	.word	0x000000b0
        /*0290*/ 	.short	0x0100
        /*0292*/ 	.byte	0x06
	.zero		1


	//   ....[23]....
        /*0294*/ 	.word	0x00000ab0
        /*0298*/ 	.word	0x000000ff
        /*029c*/ 	.word	0x000000c0
        /*02a0*/ 	.short	0x0100
        /*02a2*/ 	.byte	0x06
	.zero		1


	//   ....[24]....
        /*02a4*/ 	.word	0x00000ac0
        /*02a8*/ 	.word	0x000000ff
        /*02ac*/ 	.word	0x000000b8
        /*02b0*/ 	.short	0x0100
        /*02b2*/ 	.byte	0x06
	.zero		1


	//   ....[25]....
        /*02b4*/ 	.word	0x00000ad0
        /*02b8*/ 	.word	0x000000ff
        /*02bc*/ 	.word	0x000000c8
        /*02c0*/ 	.short	0x0100
        /*02c2*/ 	.byte	0x06
	.zero		1


	//   ....[26]....
        /*02c4*/ 	.word	0x00000bf0
        /*02c8*/ 	.word	0x000000ff
        /*02cc*/ 	.word	0x000000d0
        /*02d0*/ 	.short	0x0100
        /*02d2*/ 	.byte	0x04
	.zero		1


	//   ....[27]....
        /*02d4*/ 	.word	0x00000c00
        /*02d8*/ 	.word	0x000000ff
        /*02dc*/ 	.word	0x000000f0
        /*02e0*/ 	.short	0x0100
        /*02e2*/ 	.byte	0x04
	.zero		1


	//   ....[28]....
        /*02e4*/ 	.word	0x00000c10
        /*02e8*/ 	.word	0x000000ff
        /*02ec*/ 	.word	0x000000d8
        /*02f0*/ 	.short	0x0100
        /*02f2*/ 	.byte	0x04
	.zero		1


	//   ....[29]....
        /*02f4*/ 	.word	0x00000c20
        /*02f8*/ 	.word	0x000000ff
        /*02fc*/ 	.word	0x000000f8
        /*0300*/ 	.short	0x0100
        /*0302*/ 	.byte	0x04
	.zero		1


	//   ....[30]....
        /*0304*/ 	.word	0x00000c30
        /*0308*/ 	.word	0x000000ff
        /*030c*/ 	.word	0x000000e0
        /*0310*/ 	.short	0x0100
        /*0312*/ 	.byte	0x04
	.zero		1


	//   ....[31]....
        /*0314*/ 	.word	0x00000c40
        /*0318*/ 	.word	0x000000ff
        /*031c*/ 	.word	0x00000100
        /*0320*/ 	.short	0x0100
        /*0322*/ 	.byte	0x04
	.zero		1


	//   ....[32]....
        /*0324*/ 	.word	0x00000c50
        /*0328*/ 	.word	0x000000ff
        /*032c*/ 	.word	0x000000e8
        /*0330*/ 	.short	0x0100
        /*0332*/ 	.byte	0x04
	.zero		1


	//   ....[33]....
        /*0334*/ 	.word	0x00000c60
        /*0338*/ 	.word	0x000000ff
        /*033c*/ 	.word	0x00000108
        /*0340*/ 	.short	0x0100
        /*0342*/ 	.byte	0x04
	.zero		1


	//   ....[34]....
        /*0344*/ 	.word	0x00000d50
        /*0348*/ 	.word	0x000000ff
        /*034c*/ 	.word	0x00000110
        /*0350*/ 	.short	0x0100
        /*0352*/ 	.byte	0x04
	.zero		1


	//   ....[35]....
        /*0354*/ 	.word	0x00000d60
        /*0358*/ 	.word	0x000000ff
        /*035c*/ 	.word	0x00000120
        /*0360*/ 	.short	0x0100
        /*0362*/ 	.byte	0x04
	.zero		1


	//   ....[36]....
        /*0364*/ 	.word	0x00000d70
        /*0368*/ 	.word	0x000000ff
        /*036c*/ 	.word	0x00000118
        /*0370*/ 	.short	0x0100
        /*0372*/ 	.byte	0x04
	.zero		1


	//   ....[37]....
        /*0374*/ 	.word	0x00000d80
        /*0378*/ 	.word	0x000000ff
        /*037c*/ 	.word	0x00000128
        /*0380*/ 	.short	0x0100
        /*0382*/ 	.byte	0x04
	.zero		1


	//   ....[38]....
        /*0384*/ 	.word	0x00000e80
        /*0388*/ 	.word	0x000000ff
        /*038c*/ 	.word	0x00000130
        /*0390*/ 	.short	0x0100
        /*0392*/ 	.byte	0x06
	.zero		1


	//   ....[39]....
        /*0394*/ 	.word	0x00001aa0
        /*0398*/ 	.word	0x00000000
        /*039c*/ 	.word	0x00000120
        /*03a0*/ 	.short	0x010a
        /*03a2*/ 	.byte	0xff
	.zero		1


	//   ....[40]....
        /*03a4*/ 	.word	0x00001ad0
        /*03a8*/ 	.word	0x00000000
        /*03ac*/ 	.word	0x00000110
        /*03b0*/ 	.short	0x0101
        /*03b2*/ 	.byte	0xff
	.zero		1


	//   ....[41]....
        /*03b4*/ 	.word	0x00001b90
        /*03b8*/ 	.word	0x000000ff
        /*03bc*/ 	.word	0x00000030
        /*03c0*/ 	.short	0x010a
        /*03c2*/ 	.byte	0x04
	.zero		1


	//   ....[42]....
        /*03c4*/ 	.word	0x00001c60
        /*03c8*/ 	.word	0x000000ff
        /*03cc*/ 	.word	0x00000030
        /*03d0*/ 	.short	0x010a
        /*03d2*/ 	.byte	0x05
	.zero		1


	//   ....[43]....
        /*03d4*/ 	.word	0x00001dc0
        /*03d8*/ 	.word	0x000000ff
        /*03dc*/ 	.word	0x00000030
        /*03e0*/ 	.short	0x010a
        /*03e2*/ 	.byte	0x04
	.zero		1


	//   ....[44]....
        /*03e4*/ 	.word	0x00002050
        /*03e8*/ 	.word	0x000000ff
        /*03ec*/ 	.word	0x000000a8
        /*03f0*/ 	.short	0x0101
        /*03f2*/ 	.byte	0x15
	.zero		1


	//   ....[45]....
        /*03f4*/ 	.word	0x00002070
        /*03f8*/ 	.word	0x000000ff
        /*03fc*/ 	.word	0x00000030
        /*0400*/ 	.short	0x010a
        /*0402*/ 	.byte	0x04
	.zero		1


	//   ....[46]....
        /*0404*/ 	.word	0x000020f0
        /*0408*/ 	.word	0x000000ff
        /*040c*/ 	.word	0x00000030
        /*0410*/ 	.short	0x010a
        /*0412*/ 	.byte	0x06
	.zero		1


	//   ....[47]....
        /*0414*/ 	.word	0x00002230
        /*0418*/ 	.word	0x000000ff
        /*041c*/ 	.word	0x00000030
        /*0420*/ 	.short	0x010a
        /*0422*/ 	.byte	0x04
	.zero		1


	//   ....[48]....
        /*0424*/ 	.word	0x000024f0
        /*0428*/ 	.word	0x00000003
        /*042c*/ 	.word	0x000000b0
        /*0430*/ 	.short	0x010a
        /*0432*/ 	.byte	0xff
	.zero		1


	//   ....[49]....
        /*0434*/ 	.word	0x00002640
        /*0438*/ 	.word	0x00000000
        /*043c*/ 	.word	0x00000000
        /*0440*/ 	.short	0x0101
        /*0442*/ 	.byte	0xff
	.zero		1


	//   ....[50]....
        /*0444*/ 	.word	0x00002bf0
        /*0448*/ 	.word	0x000000ff
        /*044c*/ 	.word	0x00000000
        /*0450*/ 	.short	0x010a
        /*0452*/ 	.byte	0x04
	.zero		1


	//   ....[51]....
        /*0454*/ 	.word	0x00002c80
        /*0458*/ 	.word	0x000000ff
        /*045c*/ 	.word	0x00000000
        /*0460*/ 	.short	0x010a
        /*0462*/ 	.byte	0x05
	.zero		1


	//   ....[52]....
        /*0464*/ 	.word	0x00002d10
        /*0468*/ 	.word	0x000000ff
        /*046c*/ 	.word	0x00000000
        /*0470*/ 	.short	0x010a
        /*0472*/ 	.byte	0x05
	.zero		1


	//   ....[53]....
        /*0474*/ 	.word	0x00002da0
        /*0478*/ 	.word	0x000000ff
        /*047c*/ 	.word	0x00000000
        /*0480*/ 	.short	0x010a
        /*0482*/ 	.byte	0x05
	.zero		1


	//   ....[54]....
        /*0484*/ 	.word	0x00002e30
        /*0488*/ 	.word	0x000000ff
        /*048c*/ 	.word	0x00000000
        /*0490*/ 	.short	0x010a
        /*0492*/ 	.byte	0x05
	.zero		1


	//   ....[55]....
        /*0494*/ 	.word	0x00002ed0
        /*0498*/ 	.word	0x00000000
        /*049c*/ 	.word	0x00000000
        /*04a0*/ 	.short	0x010a
        /*04a2*/ 	.byte	0xff
	.zero		1


	//   ....[56]....
        /*04a4*/ 	.word	0x00002ff0
        /*04a8*/ 	.word	0x00000002
        /*04ac*/ 	.word	0x00000110
        /*04b0*/ 	.short	0x010a
        /*04b2*/ 	.byte	0xff
	.zero		1


	//   ....[57]....
        /*04b4*/ 	.word	0x00003060
        /*04b8*/ 	.word	0x00000002
        /*04bc*/ 	.word	0x00000000
        /*04c0*/ 	.short	0x0101
        /*04c2*/ 	.byte	0xff
	.zero		1


	//   ....[58]....
        /*04c4*/ 	.word	0x00003080
        /*04c8*/ 	.word	0x000000ff
        /*04cc*/ 	.word	0x000000c0
        /*04d0*/ 	.short	0x010a
        /*04d2*/ 	.byte	0x04
	.zero		1


	//   ....[59]....
        /*04d4*/ 	.word	0x000031a0
        /*04d8*/ 	.word	0x00000002
        /*04dc*/ 	.word	0x000000b0
        /*04e0*/ 	.short	0x010a
        /*04e2*/ 	.byte	0xff
	.zero		1


	//   ....[60]....
        /*04e4*/ 	.word	0x000032a0
        /*04e8*/ 	.word	0x00000002
        /*04ec*/ 	.word	0x00000000
        /*04f0*/ 	.short	0x0101
        /*04f2*/ 	.byte	0xff
	.zero		1


	//   ....[61]....
        /*04f4*/ 	.word	0x00003330
        /*04f8*/ 	.word	0x000000ff
        /*04fc*/ 	.word	0x000000c0
        /*0500*/ 	.short	0x0106
        /*0502*/ 	.byte	0x04
	.zero		1


	//   ....[62]....
        /*0504*/ 	.word	0x00003350
        /*0508*/ 	.word	0x000000ff
        /*050c*/ 	.word	0x000000c0
        /*0510*/ 	.short	0x010a
        /*0512*/ 	.byte	0x04
	.zero		1


	//   ....[63]....
        /*0514*/ 	.word	0x000033e0
        /*0518*/ 	.word	0x000000ff
        /*051c*/ 	.word	0x000000c0
        /*0520*/ 	.short	0x0106
        /*0522*/ 	.byte	0x07
	.zero		1


	//   ....[64]....
        /*0524*/ 	.word	0x00003420
        /*0528*/ 	.word	0x00000000
        /*052c*/ 	.word	0x000000c0
        /*0530*/ 	.short	0x010a
        /*0532*/ 	.byte	0xff
	.zero		1


	//   ....[65]....
        /*0534*/ 	.word	0x00003660
        /*0538*/ 	.word	0x000000ff
        /*053c*/ 	.word	0x00000008
        /*0540*/ 	.short	0x010a
        /*0542*/ 	.byte	0x05
	.zero		1


	//   ....[66]....
        /*0544*/ 	.word	0x00003680
        /*0548*/ 	.word	0x000000ff
        /*054c*/ 	.word	0x00000008
        /*0550*/ 	.short	0x010a
        /*0552*/ 	.byte	0x05
	.zero		1


	//   ....[67]....
        /*0554*/ 	.word	0x00003810
        /*0558*/ 	.word	0x000000ff
        /*055c*/ 	.word	0x00000008
        /*0560*/ 	.short	0x010a
        /*0562*/ 	.byte	0x05
	.zero		1


	//   ....[68]....
        /*0564*/ 	.word	0x00003830
        /*0568*/ 	.word	0x000000ff
        /*056c*/ 	.word	0x00000008
        /*0570*/ 	.short	0x010a
        /*0572*/ 	.byte	0x05
	.zero		1


	//   ....[69]....
        /*0574*/ 	.word	0x000038f0
        /*0578*/ 	.word	0x000000ff
        /*057c*/ 	.word	0x00000000
        /*0580*/ 	.short	0x0101
        /*0582*/ 	.byte	0x04
	.zero		1


	//   ....[70]....
        /*0584*/ 	.word	0x00003cb0
        /*0588*/ 	.word	0x00000000
        /*058c*/ 	.word	0x000000b0
        /*0590*/ 	.short	0x010a
        /*0592*/ 	.byte	0xff
	.zero		1


	//   ....[71]....
        /*0594*/ 	.word	0x00003d70
        /*0598*/ 	.word	0x00000000
        /*059c*/ 	.word	0x00000000
        /*05a0*/ 	.short	0x0101
        /*05a2*/ 	.byte	0xff
	.zero		1


	//   ....[72]....
        /*05a4*/ 	.word	0x00003e30
        /*05a8*/ 	.word	0x000000ff
        /*05ac*/ 	.word	0x00000000
        /*05b0*/ 	.short	0x010a
        /*05b2*/ 	.byte	0x04
	.zero		1


	//   ....[73]....
        /*05b4*/ 	.word	0x00003e40
        /*05b8*/ 	.word	0x000000ff
        /*05bc*/ 	.word	0x000000f0
        /*05c0*/ 	.short	0x010a
        /*05c2*/ 	.byte	0x2e
	.zero		1


	//   ....[74]....
        /*05c4*/ 	.word	0x00003ef0
        /*05c8*/ 	.word	0x000000ff
        /*05cc*/ 	.word	0x00000000
        /*05d0*/ 	.short	0x010a
        /*05d2*/ 	.byte	0x07
	.zero		1


	//   ....[75]....
        /*05d4*/ 	.word	0x00004020
        /*05d8*/ 	.word	0x000000ff
        /*05dc*/ 	.word	0x00000000
        /*05e0*/ 	.short	0x010a
        /*05e2*/ 	.byte	0x04
	.zero		1


	//   ....[76]....
        /*05e4*/ 	.word	0x00004460
        /*05e8*/ 	.word	0x000000ff
        /*05ec*/ 	.word	0x00000000
        /*05f0*/ 	.short	0x010a
        /*05f2*/ 	.byte	0x04
	.zero		1


	//   ....[77]....
        /*05f4*/ 	.word	0x000044f0
        /*05f8*/ 	.word	0x000000ff
        /*05fc*/ 	.word	0x00000000
        /*0600*/ 	.short	0x010a
        /*0602*/ 	.byte	0x05
	.zero		1


	//   ....[78]....
        /*0604*/ 	.word	0x00004580
        /*0608*/ 	.word	0x000000ff
        /*060c*/ 	.word	0x00000000
        /*0610*/ 	.short	0x010a
        /*0612*/ 	.byte	0x05
	.zero		1


	//   ....[79]....
        /*0614*/ 	.word	0x00004620
        /*0618*/ 	.word	0x00000000
        /*061c*/ 	.word	0x00000000
        /*0620*/ 	.short	0x010a
        /*0622*/ 	.byte	0xff
	.zero		1


	//   ....[80]....
        /*0624*/ 	.word	0x00004660
        /*0628*/ 	.word	0x00000000
        /*062c*/ 	.word	0x00000000
        /*0630*/ 	.short	0x010a
        /*0632*/ 	.byte	0xff
	.zero		1


	//   ....[81]....
        /*0634*/ 	.word	0x000046d0
        /*0638*/ 	.word	0x000000ff
        /*063c*/ 	.word	0x00000000
        /*0640*/ 	.short	0x0101
        /*0642*/ 	.byte	0x04
	.zero		1


	//   ....[82]....
        /*0644*/ 	.word	0x00004710
        /*0648*/ 	.word	0x000000ff
        /*064c*/ 	.word	0x00000130
        /*0650*/ 	.short	0x010a
        /*0652*/ 	.byte	0x29
	.zero		1


	//   ....[83]....
        /*0654*/ 	.word	0x00004760
        /*0658*/ 	.word	0x000000ff
        /*065c*/ 	.word	0x00000000
        /*0660*/ 	.short	0x0101
        /*0662*/ 	.byte	0x04
	.zero		1


	//   ....[84]....
        /*0664*/ 	.word	0x00004c00
        /*0668*/ 	.word	0x0000000c
        /*066c*/ 	.word	0x000000b0
        /*0670*/ 	.short	0x010a
        /*0672*/ 	.byte	0xff
	.zero		1


	//   ....[85]....
        /*0674*/ 	.word	0x00004d70
        /*0678*/ 	.word	0x00000000
        /*067c*/ 	.word	0x00000000
        /*0680*/ 	.short	0x0101
        /*0682*/ 	.byte	0xff
	.zero		1


	//   ....[86]....
        /*0684*/ 	.word	0x00005200
        /*0688*/ 	.word	0x000000ff
        /*068c*/ 	.word	0x000000a8
        /*0690*/ 	.short	0x010a
        /*0692*/ 	.byte	0x15
	.zero		1


	//   ....[87]....
        /*0694*/ 	.word	0x00005380
        /*0698*/ 	.word	0x000000ff
        /*069c*/ 	.word	0x00000080
        /*06a0*/ 	.short	0x010a
        /*06a2*/ 	.byte	0x15
	.zero		1


	//   ....[88]....
        /*06a4*/ 	.word	0x00005580
        /*06a8*/ 	.word	0x000000ff
        /*06ac*/ 	.word	0x00000060
        /*06b0*/ 	.short	0x010b
        /*06b2*/ 	.byte	0x15
	.zero		1


	//   ....[89]....
        /*06b4*/ 	.word	0x00005590
        /*06b8*/ 	.word	0x000000ff
        /*06bc*/ 	.word	0x00000000
        /*06c0*/ 	.short	0x0101
        /*06c2*/ 	.byte	0x06
	.zero		1


	//   ....[90]....
        /*06c4*/ 	.word	0x000055a0
        /*06c8*/ 	.word	0x000000ff
        /*06cc*/ 	.word	0x00000088
        /*06d0*/ 	.short	0x010a
        /*06d2*/ 	.byte	0x15
	.zero		1


	//   ....[91]....
        /*06d4*/ 	.word	0x00005750
        /*06d8*/ 	.word	0x000000ff
        /*06dc*/ 	.word	0x00000068
        /*06e0*/ 	.short	0x010b
        /*06e2*/ 	.byte	0x15
	.zero		1


	//   ....[92]....
        /*06e4*/ 	.word	0x00005760
        /*06e8*/ 	.word	0x000000ff
        /*06ec*/ 	.word	0x00000000
        /*06f0*/ 	.short	0x0101
        /*06f2*/ 	.byte	0x06
	.zero		1


	//   ....[93]....
        /*06f4*/ 	.word	0x00005770
        /*06f8*/ 	.word	0x000000ff
        /*06fc*/ 	.word	0x00000090
        /*0700*/ 	.short	0x010a
        /*0702*/ 	.byte	0x15
	.zero		1


	//   ....[94]....
        /*0704*/ 	.word	0x00005920
        /*0708*/ 	.word	0x000000ff
        /*070c*/ 	.word	0x00000070
        /*0710*/ 	.short	0x010b
        /*0712*/ 	.byte	0x15
	.zero		1


	//   ....[95]....
        /*0714*/ 	.word	0x00005930
        /*0718*/ 	.word	0x000000ff
        /*071c*/ 	.word	0x00000000
        /*0720*/ 	.short	0x0101
        /*0722*/ 	.byte	0x06
	.zero		1


	//   ....[96]....
        /*0724*/ 	.word	0x00005940
        /*0728*/ 	.word	0x000000ff
        /*072c*/ 	.word	0x00000098
        /*0730*/ 	.short	0x010a
        /*0732*/ 	.byte	0x15
	.zero		1


	//   ....[97]....
        /*0734*/ 	.word	0x00005b80
        /*0738*/ 	.word	0x000000ff
        /*073c*/ 	.word	0x00000078
        /*0740*/ 	.short	0x010b
        /*0742*/ 	.byte	0x15
	.zero		1


	//   ....[98]....
        /*0744*/ 	.word	0x00005b90
        /*0748*/ 	.word	0x000000ff
        /*074c*/ 	.word	0x00000000
        /*0750*/ 	.short	0x0101
        /*0752*/ 	.byte	0x25
	.zero		1


	//   ....[99]....
        /*0754*/ 	.word	0x00005bd0
        /*0758*/ 	.word	0x000000ff
        /*075c*/ 	.word	0x00000080
        /*0760*/ 	.short	0x010a
        /*0762*/ 	.byte	0x15
	.zero		1


	//   ....[100]....
        /*0764*/ 	.word	0x00005bf0
        /*0768*/ 	.word	0x000000ff
        /*076c*/ 	.word	0x00000088
        /*0770*/ 	.short	0x010a
        /*0772*/ 	.byte	0x15
	.zero		1


	//   ....[101]....
        /*0774*/ 	.word	0x00005c10
        /*0778*/ 	.word	0x000000ff
        /*077c*/ 	.word	0x00000090
        /*0780*/ 	.short	0x010a
        /*0782*/ 	.byte	0x15
	.zero		1


	//   ....[102]....
        /*0784*/ 	.word	0x00005c50
        /*0788*/ 	.word	0x00000000
        /*078c*/ 	.word	0x00000098
        /*0790*/ 	.short	0x010a
        /*0792*/ 	.byte	0xff
	.zero		1


	//   ....[103]....
        /*0794*/ 	.word	0x00005f70
        /*0798*/ 	.word	0x00000003
        /*079c*/ 	.word	0x000000b0
        /*07a0*/ 	.short	0x010a
        /*07a2*/ 	.byte	0xff
	.zero		1


	//   ....[104]....
        /*07a4*/ 	.word	0x000060f0
        /*07a8*/ 	.word	0x00000000
        /*07ac*/ 	.word	0x00000000
        /*07b0*/ 	.short	0x0101
        /*07b2*/ 	.byte	0xff
	.zero		1


	//   ....[105]....
        /*07b4*/ 	.word	0x00006bd0
        /*07b8*/ 	.word	0x000000ff
        /*07bc*/ 	.word	0x00000060
        /*07c0*/ 	.short	0x010a
        /*07c2*/ 	.byte	0x2b
	.zero		1


	//   ....[106]....
        /*07c4*/ 	.word	0x00006c00
        /*07c8*/ 	.word	0x00000036
        /*07cc*/ 	.word	0x000000d0
        /*07d0*/ 	.short	0x010a
        /*07d2*/ 	.byte	0xff
	.zero		1


	//   ....[107]....
        /*07d4*/ 	.word	0x00006d10
        /*07d8*/ 	.word	0x000000ff
        /*07dc*/ 	.word	0x00000060
        /*07e0*/ 	.short	0x010a
        /*07e2*/ 	.byte	0x2b
	.zero		1


	//   ....[108]....
        /*07e4*/ 	.word	0x00006de0
        /*07e8*/ 	.word	0x00000036
        /*07ec*/ 	.word	0x000000d0
        /*07f0*/ 	.short	0x010a
        /*07f2*/ 	.byte	0xff
	.zero		1


	//   ....[109]....
        /*07f4*/ 	.word	0x000075a0
        /*07f8*/ 	.word	0x00000000
        /*07fc*/ 	.word	0x00000000
        /*0800*/ 	.short	0x0101
        /*0802*/ 	.byte	0xff
	.zero		1


	//   ....[110]....
        /*0804*/ 	.word	0x000075b0
        /*0808*/ 	.word	0x00000002
        /*080c*/ 	.word	0x00000060
        /*0810*/ 	.short	0x010a
        /*0812*/ 	.byte	0xff
	.zero		1


	//   ....[111]....
        /*0814*/ 	.word	0x00007670
        /*0818*/ 	.word	0x00000002
        /*081c*/ 	.word	0x00000060
        /*0820*/ 	.short	0x010a
        /*0822*/ 	.byte	0xff
	.zero		1


	//   ....[112]....
        /*0824*/ 	.word	0x00007e70
        /*0828*/ 	.word	0x00000000
        /*082c*/ 	.word	0x00000000
        /*0830*/ 	.short	0x0101
        /*0832*/ 	.byte	0xff
	.zero		1


	//   ....[113]....
        /*0834*/ 	.word	0x00007e90
        /*0838*/ 	.word	0x00000002
        /*083c*/ 	.word	0x00000060
        /*0840*/ 	.short	0x010a
        /*0842*/ 	.byte	0xff
	.zero		1


	//   ....[114]....
        /*0844*/ 	.word	0x00007f40
        /*0848*/ 	.word	0x00000002
        /*084c*/ 	.word	0x00000060
        /*0850*/ 	.short	0x010a
        /*0852*/ 	.byte	0xff
	.zero		1


	//   ....[115]....
        /*0854*/ 	.word	0x00008740
        /*0858*/ 	.word	0x00000000
        /*085c*/ 	.word	0x00000000
        /*0860*/ 	.short	0x0101
        /*0862*/ 	.byte	0xff
	.zero		1


	//   ....[116]....
        /*0864*/ 	.word	0x00008760
        /*0868*/ 	.word	0x00000003
        /*086c*/ 	.word	0x00000060
        /*0870*/ 	.short	0x010a
        /*0872*/ 	.byte	0xff
	.zero		1


	//   ....[117]....
        /*0874*/ 	.word	0x00008810
        /*0878*/ 	.word	0x00000003
        /*087c*/ 	.word	0x00000060
        /*0880*/ 	.short	0x010a
        /*0882*/ 	.byte	0xff
	.zero		1


	//   ....[118]....
        /*0884*/ 	.word	0x00008ac0
        /*0888*/ 	.word	0x00000036
        /*088c*/ 	.word	0x00000000
        /*0890*/ 	.short	0x0101
        /*0892*/ 	.byte	0xff
	.zero		1


	//   ....[119]....
        /*0894*/ 	.word	0x00009060
        /*0898*/ 	.word	0x00000000
        /*089c*/ 	.word	0x00000000
        /*08a0*/ 	.short	0x0101
        /*08a2*/ 	.byte	0xff
	.zero		1


	//   ....[120]....
        /*08a4*/ 	.word	0x00009300
        /*08a8*/ 	.word	0x000000ff
        /*08ac*/ 	.word	0x00000000
        /*08b0*/ 	.short	0x0101
        /*08b2*/ 	.byte	0x06
	.zero		1


	//   ....[121]....
        /*08b4*/ 	.word	0x00009320
        /*08b8*/ 	.word	0x00000000
        /*08bc*/ 	.word	0x00000120
        /*08c0*/ 	.short	0x010a
        /*08c2*/ 	.byte	0xff
	.zero		1


	//   ....[122]....
        /*08c4*/ 	.word	0x00009380
        /*08c8*/ 	.word	0x00000000
        /*08cc*/ 	.word	0x00000030
        /*08d0*/ 	.short	0x010a
        /*08d2*/ 	.byte	0xff
	.zero		1


	//   ....[123]....
        /*08d4*/ 	.word	0x000093e0
        /*08d8*/ 	.word	0x00000000
        /*08dc*/ 	.word	0x00000030
        /*08e0*/ 	.short	0x010a
        /*08e2*/ 	.byte	0xff
	.zero		1


	//   ....[124]....
        /*08e4*/ 	.word	0x00009430
        /*08e8*/ 	.word	0x00000003
        /*08ec*/ 	.word	0x000000b0
        /*08f0*/ 	.short	0x010a
        /*08f2*/ 	.byte	0xff
	.zero		1


	//   ....[125]....
        /*08f4*/ 	.word	0x00009490
        /*08f8*/ 	.word	0x00000000
        /*08fc*/ 	.word	0x00000000
        /*0900*/ 	.short	0x010a
        /*0902*/ 	.byte	0xff
	.zero		1


	//   ....[126]....
        /*0904*/ 	.word	0x000094f0
        /*0908*/ 	.word	0x00000000
        /*090c*/ 	.word	0x00000000
        /*0910*/ 	.short	0x010a
        /*0912*/ 	.byte	0xff
	.zero		1


	//   ....[127]....
        /*0914*/ 	.word	0x00009550
        /*0918*/ 	.word	0x00000000
        /*091c*/ 	.word	0x00000000
        /*0920*/ 	.short	0x010a
        /*0922*/ 	.byte	0xff
	.zero		1


	//   ....[128]....
        /*0924*/ 	.word	0x000095b0
        /*0928*/ 	.word	0x00000000
        /*092c*/ 	.word	0x00000000
        /*0930*/ 	.short	0x010a
        /*0932*/ 	.byte	0xff
	.zero		1


	//   ....[129]....
        /*0934*/ 	.word	0x00009610
        /*0938*/ 	.word	0x00000000
        /*093c*/ 	.word	0x00000000
        /*0940*/ 	.short	0x010a
        /*0942*/ 	.byte	0xff
	.zero		1


	//   ....[130]....
        /*0944*/ 	.word	0x00009660
        /*0948*/ 	.word	0x00000002
        /*094c*/ 	.word	0x00000110
        /*0950*/ 	.short	0x010a
        /*0952*/ 	.byte	0xff
	.zero		1


	//   ....[131]....
        /*0954*/ 	.word	0x000096c0
        /*0958*/ 	.word	0x00000002
        /*095c*/ 	.word	0x000000c0
        /*0960*/ 	.short	0x010a
        /*0962*/ 	.byte	0xff
	.zero		1


	//   ....[132]....
        /*0964*/ 	.word	0x00009710
        /*0968*/ 	.word	0x00000002
        /*096c*/ 	.word	0x000000b0
        /*0970*/ 	.short	0x010a
        /*0972*/ 	.byte	0xff
	.zero		1


	//   ....[133]....
        /*0974*/ 	.word	0x00009770
        /*0978*/ 	.word	0x00000000
        /*097c*/ 	.word	0x000000c0
        /*0980*/ 	.short	0x010a
        /*0982*/ 	.byte	0xff
	.zero		1


	//   ....[134]....
        /*0984*/ 	.word	0x000097d0
        /*0988*/ 	.word	0x00000005
        /*098c*/ 	.word	0x00000008
        /*0990*/ 	.short	0x010a
        /*0992*/ 	.byte	0xff
	.zero		1


	//   ....[135]....
        /*0994*/ 	.word	0x000098b0
        /*0998*/ 	.word	0x00000000
        /*099c*/ 	.word	0x00000008
        /*09a0*/ 	.short	0x010a
        /*09a2*/ 	.byte	0xff
	.zero		1


	//   ....[136]....
        /*09a4*/ 	.word	0x00009900
        /*09a8*/ 	.word	0x00000000
        /*09ac*/ 	.word	0x000000b0
        /*09b0*/ 	.short	0x010a
        /*09b2*/ 	.byte	0xff
	.zero		1


	//   ....[137]....
        /*09b4*/ 	.word	0x00009960
        /*09b8*/ 	.word	0x00000000
        /*09bc*/ 	.word	0x000000f0
        /*09c0*/ 	.short	0x010a
        /*09c2*/ 	.byte	0xff
	.zero		1


	//   ....[138]....
        /*09c4*/ 	.word	0x000099c0
        /*09c8*/ 	.word	0x00000000
        /*09cc*/ 	.word	0x00000000
        /*09d0*/ 	.short	0x010a
        /*09d2*/ 	.byte	0xff
	.zero		1


	//   ....[139]....
        /*09d4*/ 	.word	0x00009a20
        /*09d8*/ 	.word	0x00000000
        /*09dc*/ 	.word	0x00000000
        /*09e0*/ 	.short	0x010a
        /*09e2*/ 	.byte	0xff
	.zero		1


	//   ....[140]....
        /*09e4*/ 	.word	0x00009a80
        /*09e8*/ 	.word	0x00000000
        /*09ec*/ 	.word	0x00000000
        /*09f0*/ 	.short	0x010a
        /*09f2*/ 	.byte	0xff
	.zero		1


	//   ....[141]....
        /*09f4*/ 	.word	0x00009ae0
        /*09f8*/ 	.word	0x00000000
        /*09fc*/ 	.word	0x00000000
        /*0a00*/ 	.short	0x010a
        /*0a02*/ 	.byte	0xff
	.zero		1


	//   ....[142]....
        /*0a04*/ 	.word	0x00009b40
        /*0a08*/ 	.word	0x00000000
        /*0a0c*/ 	.word	0x00000130
        /*0a10*/ 	.short	0x010a
        /*0a12*/ 	.byte	0xff
	.zero		1


	//   ....[143]....
        /*0a14*/ 	.word	0x00009b90
        /*0a18*/ 	.word	0x0000000c
        /*0a1c*/ 	.word	0x000000b0
        /*0a20*/ 	.short	0x010a
        /*0a22*/ 	.byte	0xff
	.zero		1


	//   ....[144]....
        /*0a24*/ 	.word	0x00009bf0
        /*0a28*/ 	.word	0x00000000
        /*0a2c*/ 	.word	0x000000a8
        /*0a30*/ 	.short	0x010a
        /*0a32*/ 	.byte	0xff
	.zero		1


	//   ....[145]....
        /*0a34*/ 	.word	0x00009c50
        /*0a38*/ 	.word	0x00000000
        /*0a3c*/ 	.word	0x00000080
        /*0a40*/ 	.short	0x010a
        /*0a42*/ 	.byte	0xff
	.zero		1


	//   ....[146]....
        /*0a44*/ 	.word	0x00009cb0
        /*0a48*/ 	.word	0x00000000
        /*0a4c*/ 	.word	0x00000088
        /*0a50*/ 	.short	0x010a
        /*0a52*/ 	.byte	0xff
	.zero		1


	//   ....[147]....
        /*0a54*/ 	.word	0x00009d10
        /*0a58*/ 	.word	0x00000000
        /*0a5c*/ 	.word	0x00000090
        /*0a60*/ 	.short	0x010a
        /*0a62*/ 	.byte	0xff
	.zero		1


	//   ....[148]....
        /*0a64*/ 	.word	0x00009d70
        /*0a68*/ 	.word	0x00000000
        /*0a6c*/ 	.word	0x00000098
        /*0a70*/ 	.short	0x010a
        /*0a72*/ 	.byte	0xff
	.zero		1


	//   ....[149]....
        /*0a74*/ 	.word	0x00009dd0
        /*0a78*/ 	.word	0x00000000
        /*0a7c*/ 	.word	0x00000080
        /*0a80*/ 	.short	0x010a
        /*0a82*/ 	.byte	0xff
	.zero		1


	//   ....[150]....
        /*0a84*/ 	.word	0x00009e30
        /*0a88*/ 	.word	0x00000000
        /*0a8c*/ 	.word	0x00000088
        /*0a90*/ 	.short	0x010a
        /*0a92*/ 	.byte	0xff
	.zero		1


	//   ....[151]....
        /*0a94*/ 	.word	0x00009e90
        /*0a98*/ 	.word	0x00000000
        /*0a9c*/ 	.word	0x00000090
        /*0aa0*/ 	.short	0x010a
        /*0aa2*/ 	.byte	0xff
	.zero		1


	//   ....[152]....
        /*0aa4*/ 	.word	0x00009ee0
        /*0aa8*/ 	.word	0x00000003
        /*0aac*/ 	.word	0x000000b0
        /*0ab0*/ 	.short	0x010a
        /*0ab2*/ 	.byte	0xff
	.zero		1


	//   ....[153]....
        /*0ab4*/ 	.word	0x00009f40
        /*0ab8*/ 	.word	0x00000002
        /*0abc*/ 	.word	0x00000060
        /*0ac0*/ 	.short	0x010a
        /*0ac2*/ 	.byte	0xff
	.zero		1


	//   ....[154]....
        /*0ac4*/ 	.word	0x00009f90
        /*0ac8*/ 	.word	0x00000036
        /*0acc*/ 	.word	0x000000d0
        /*0ad0*/ 	.short	0x010a
        /*0ad2*/ 	.byte	0xff
	.zero		1


	//   ....[155]....
        /*0ad4*/ 	.word	0x00009fe0
        /*0ad8*/ 	.word	0x00000002
        /*0adc*/ 	.word	0x00000060
        /*0ae0*/ 	.short	0x010a
        /*0ae2*/ 	.byte	0xff
	.zero		1


	//   ....[156]....
        /*0ae4*/ 	.word	0x0000a030
        /*0ae8*/ 	.word	0x00000002
        /*0aec*/ 	.word	0x00000060
        /*0af0*/ 	.short	0x010a
        /*0af2*/ 	.byte	0xff
	.zero		1


	//   ....[157]....
        /*0af4*/ 	.word	0x0000a080
        /*0af8*/ 	.word	0x00000003
        /*0afc*/ 	.word	0x00000060
        /*0b00*/ 	.short	0x010a
        /*0b02*/ 	.byte	0xff
	.zero		1


	//----- nvinfo : EIATTR_NUM_MBARRIERS
	.align		4
.L_47:
        /*0b04*/ 	.byte	0x03, 0x38
        /*0b06*/ 	.short	0x0027


	//----- nvinfo : EIATTR_EXIT_INSTR_OFFSETS
	.align		4
        /*0b08*/ 	.byte	0x04, 0x1c
        /*0b0a*/ 	.short	(.L_49 - .L_48)


	//   ....[0]....
.L_48:
        /*0b0c*/ 	.word	0x00002f00


	//   ....[1]....
        /*0b10*/ 	.word	0x000033f0


	//   ....[2]....
        /*0b14*/ 	.word	0x00003450


	//   ....[3]....
        /*0b18*/ 	.word	0x00004990


	//   ....[4]....
        /*0b1c*/ 	.word	0x00005c80


	//   ....[5]....
        /*0b20*/ 	.word	0x00005cc0


	//   ....[6]....
        /*0b24*/ 	.word	0x00009200


	//   ....[7]....
        /*0b28*/ 	.word	0x00009270


	//   ....[8]....
        /*0b2c*/ 	.word	0x000092a0


	//   ....[9]....
        /*0b30*/ 	.word	0x00009310


	//----- nvinfo : EIATTR_MAX_THREADS
	.align		4
.L_49:
        /*0b34*/ 	.byte	0x04, 0x05
        /*0b36*/ 	.short	(.L_51 - .L_50)
.L_50:
        /*0b38*/ 	.word	0x00000100
        /*0b3c*/ 	.word	0x00000001
        /*0b40*/ 	.word	0x00000001


	//----- nvinfo : EIATTR_CRS_STACK_SIZE
	.align		4
.L_51:
        /*0b44*/ 	.byte	0x04, 0x1e
        /*0b46*/ 	.short	(.L_53 - .L_52)
.L_52:
        /*0b48*/ 	.word	0x00000000


	//----- nvinfo : EIATTR_CBANK_PARAM_SIZE
	.align		4
.L_53:
        /*0b4c*/ 	.byte	0x03, 0x19
        /*0b4e*/ 	.short	0x0800


	//----- nvinfo : EIATTR_PARAM_CBANK
	.align		4
        /*0b50*/ 	.byte	0x04, 0x0a
        /*0b52*/ 	.short	(.L_55 - .L_54)
	.align		4
.L_54:
        /*0b54*/ 	.word	index@(.nv.constant0._ZN7cutlass13device_kernelINS_4gemm6kernel13GemmUniversalIN4cute5tupleIJiiiiEEENS1_10collective13CollectiveMmaINS1_35MainloopSm100TmaUmmaWarpSpecializedILi6ELi2ELi4ENS5_IJNS4_1CILi2EEENSA_ILi4EEENSA_ILi1EEEEEEEENS5_IJNSA_ILi128EEESG_SG_EEENS_6half_tENS5_IJlSD_lEEESI_SJ_NS4_8TiledMMAINS4_8MMA_AtomIJNS4_26SM100_MMA_F16BF16_2x1SM_SSISI_SI_fLi128ELi128ELNS4_4UMMA5MajorE0ELSO_0ELNSN_7ScaleInE0ELSP_0EEEEEENS4_6LayoutINS5_IJSD_SD_SD_EEENS5_IJNSA_ILi0EEESU_SU_EEEEENS5_IJNS4_10UnderscoreESX_SX_EEEEENS4_28SM100_TMA_2SM_LOAD_MULTICASTENS4_14ComposedLayoutINS4_7SwizzleILi3ELi4ELi3EEENS4_18smem_ptr_flag_bitsILi16EEENSS_INS5_IJNSA_ILi8EEENSA_ILi64EEEEEENS5_IJS17_SD_EEEEEEEvNS4_8identityENS4_18SM100_TMA_2SM_LOADES1B_vS1C_EENS_8epilogue10collective18CollectiveEpilogueINS1F_23Sm100TmaWarpSpecializedILi4ELi2ELi16ELb1ELb0EEEJNS5_IJS17_SG_SG_EEENS5_IJNSS_IS17_SD_EENSS_INS5_IJNSA_ILi16EEESB_EEENS5_IJSD_S17_EEEEEEEESI_SJ_SI_SJ_NS1F_6fusion15FusionCallbacksIS1J_NS1R_17LinearCombinationISI_fSI_fLNS_15FloatRoundStyleE2EEES1K_S1Q_JEEENS4_5SM1004TMEM4LOAD26SM100_TMEM_LOAD_32dp32b16xENS4_13SM90_TMA_LOADENS11_INS12_ILi1ELi4ELi3EEES15_NSS_INS5_IJS16_S1M_EEENS5_IJS1M_SD_EEEEEEENS4_39AutoVectorizingCopyWithAssumedAlignmentILi128EEENS4_14SM90_TMA_STOREES26_S28_S28_EEEvvEEEEvNT_6ParamsE)
        /*0b58*/ 	.short	0x0380
        /*0b5a*/ 	.short	0x0800


	//----- nvinfo : EIATTR_SW_WAR
	.align		4
.L_55:
        /*0b5c*/ 	.byte	0x04, 0x36
        /*0b5e*/ 	.short	(.L_57 - .L_56)
.L_56:
        /*0b60*/ 	.word	0x00000008
.L_57:


//--------------------- .nv.callgraph             --------------------------
	.section	.nv.callgraph,"",@"SHT_CUDA_CALLGRAPH"
	.align	4
	.sectionentsize	8
	.align		4
        /*0000*/ 	.word	0x00000000
	.align		4
        /*0004*/ 	.word	0xffffffff
	.align		4
        /*0008*/ 	.word	index@(_ZN7cutlass13device_kernelINS_4gemm6kernel13GemmUniversalIN4cute5tupleIJiiiiEEENS1_10collective13CollectiveMmaINS1_35MainloopSm100TmaUmmaWarpSpecializedILi6ELi2ELi4ENS5_IJNS4_1CILi2EEENSA_ILi4EEENSA_ILi1EEEEEEEENS5_IJNSA_ILi128EEESG_SG_EEENS_6half_tENS5_IJlSD_lEEESI_SJ_NS4_8TiledMMAINS4_8MMA_AtomIJNS4_26SM100_MMA_F16BF16_2x1SM_SSISI_SI_fLi128ELi128ELNS4_4UMMA5MajorE0ELSO_0ELNSN_7ScaleInE0ELSP_0EEEEEENS4_6LayoutINS5_IJSD_SD_SD_EEENS5_IJNSA_ILi0EEESU_SU_EEEEENS5_IJNS4_10UnderscoreESX_SX_EEEEENS4_28SM100_TMA_2SM_LOAD_MULTICASTENS4_14ComposedLayoutINS4_7SwizzleILi3ELi4ELi3EEENS4_18smem_ptr_flag_bitsILi16EEENSS_INS5_IJNSA_ILi8EEENSA_ILi64EEEEEENS5_IJS17_SD_EEEEEEEvNS4_8identityENS4_18SM100_TMA_2SM_LOADES1B_vS1C_EENS_8epilogue10collective18CollectiveEpilogueINS1F_23Sm100TmaWarpSpecializedILi4ELi2ELi16ELb1ELb0EEEJNS5_IJS17_SG_SG_EEENS5_IJNSS_IS17_SD_EENSS_INS5_IJNSA_ILi16EEESB_EEENS5_IJSD_S17_EEEEEEEESI_SJ_SI_SJ_NS1F_6fusion15FusionCallbacksIS1J_NS1R_17LinearCombinationISI_fSI_fLNS_15FloatRoundStyleE2EEES1K_S1Q_JEEENS4_5SM1004TMEM4LOAD26SM100_TMEM_LOAD_32dp32b16xENS4_13SM90_TMA_LOADENS11_INS12_ILi1ELi4ELi3EEES15_NSS_INS5_IJS16_S1M_EEENS5_IJS1M_SD_EEEEEEENS4_39AutoVectorizingCopyWithAssumedAlignmentILi128EEENS4_14SM90_TMA_STOREES26_S28_S28_EEEvvEEEEvNT_6ParamsE)
	.align		4
        /*000c*/ 	.word	index@(__assertfail)
	.align		4
        /*0010*/ 	.word	0x00000000
	.align		4
        /*0014*/ 	.word	0xfffffffe
	.align		4
        /*0018*/ 	.word	0x00000000
	.align		4
        /*001c*/ 	.word	0xfffffffd
	.align		4
        /*0020*/ 	.word	0x00000000
	.align		4
        /*0024*/ 	.word	0xfffffffc


//--------------------- .nv.constant4             --------------------------
	.section	.nv.constant4,"a",@progbits
	.align	8
	.align		8
.nv.constant4:
        /*0000*/ 	.dword	__assertfail
	.align		8
        /*0008*/ 	.dword	__unnamed_1
	.align		8
        /*0010*/ 	.dword	__unnamed_2
	.align		8
        /*0018*/ 	.dword	_ZN40_INTERNAL_23956114_4_k_cu_2aac7e9d_331044cuda3std3__45__cpo5beginE
	.align		8
        /*0020*/ 	.dword	_ZN40_INTERNAL_23956114_4_k_cu_2aac7e9d_331044cuda3std3__45__cpo3endE
	.align		8
        /*0028*/ 	.dword	_ZN40_INTERNAL_23956114_4_k_cu_2aac7e9d_331044cuda3std3__45__cpo6cbeginE
	.align		8
        /*0030*/ 	.dword	_ZN40_INTERNAL_23956114_4_k_cu_2aac7e9d_331044cuda3std3__45__cpo4cendE
	.align		8
        /*0038*/ 	.dword	_ZN40_INTERNAL_23956114_4_k_cu_2aac7e9d_331044cuda3std3__442_GLOBAL__N__23956114_4_k_cu_2aac7e9d_331046ignoreE
	.align		8
        /*0040*/ 	.dword	_ZN40_INTERNAL_23956114_4_k_cu_2aac7e9d_331044cuda3std3__419piecewise_constructE
	.align		8
        /*0048*/ 	.dword	_ZN40_INTERNAL_23956114_4_k_cu_2aac7e9d_331044cuda3std3__48in_placeE
	.align		8
        /*0050*/ 	.dword	_ZN40_INTERNAL_23956114_4_k_cu_2aac7e9d_331044cuda3std6ranges3__45__cpo4swapE
	.align		8
        /*0058*/ 	.dword	_ZN40_INTERNAL_23956114_4_k_cu_2aac7e9d_331044cuda3std6ranges3__45__cpo9iter_moveE
	.align		8
        /*0060*/ 	.dword	_ZN40_INTERNAL_23956114_4_k_cu_2aac7e9d_331044cute7productE
	.align		8
        /*0068*/ 	.dword	_ZN40_INTERNAL_23956114_4_k_cu_2aac7e9d_331044cute1_E
	.align		8
        /*0070*/ 	.dword	$str$25
	.align		8
        /*0078*/ 	.dword	$str$26
	.align		8
        /*0080*/ 	.dword	$str$27
	.align		8
        /*0088*/ 	.dword	$str$28


//--------------------- .text._ZN7cutlass13device_kernelINS_4gemm6kernel13GemmUniversalIN4cute5tupleIJiiiiEEENS1_10collective13CollectiveMmaINS1_35MainloopSm100TmaUmmaWarpSpecializedILi6ELi2ELi4ENS5_IJNS4_1CILi2EEENSA_ILi4EEENSA_ILi1EEEEEEEENS5_IJNSA_ILi128EEESG_SG_EEENS_6half_tENS5_IJlSD_lEEESI_SJ_NS4_8TiledMMAINS4_8MMA_AtomIJNS4_26SM100_MMA_F16BF16_2x1SM_SSISI_SI_fLi128ELi128ELNS4_4UMMA5MajorE0ELSO_0ELNSN_7ScaleInE0ELSP_0EEEEEENS4_6LayoutINS5_IJSD_SD_SD_EEENS5_IJNSA_ILi0EEESU_SU_EEEEENS5_IJNS4_10UnderscoreESX_SX_EEEEENS4_28SM100_TMA_2SM_LOAD_MULTICASTENS4_14ComposedLayoutINS4_7SwizzleILi3ELi4ELi3EEENS4_18smem_ptr_flag_bitsILi16EEENSS_INS5_IJNSA_ILi8EEENSA_ILi64EEEEEENS5_IJS17_SD_EEEEEEEvNS4_8identityENS4_18SM100_TMA_2SM_LOADES1B_vS1C_EENS_8epilogue10collective18CollectiveEpilogueINS1F_23Sm100TmaWarpSpecializedILi4ELi2ELi16ELb1ELb0EEEJNS5_IJS17_SG_SG_EEENS5_IJNSS_IS17_SD_EENSS_INS5_IJNSA_ILi16EEESB_EEENS5_IJSD_S17_EEEEEEEESI_SJ_SI_SJ_NS1F_6fusion15FusionCallbacksIS1J_NS1R_17LinearCombinationISI_fSI_fLNS_15FloatRoundStyleE2EEES1K_S1Q_JEEENS4_5SM1004TMEM4LOAD26SM100_TMEM_LOAD_32dp32b16xENS4_13SM90_TMA_LOADENS11_INS12_ILi1ELi4ELi3EEES15_NSS_INS5_IJS16_S1M_EEENS5_IJS1M_SD_EEEEEEENS4_39AutoVectorizingCopyWithAssumedAlignmentILi128EEENS4_14SM90_TMA_STOREES26_S28_S28_EEEvvEEEEvNT_6ParamsE --------------------------
	.section	.text._ZN7cutlass13device_kernelINS_4gemm6kernel13GemmUniversalIN4cute5tupleIJiiiiEEENS1_10collective13CollectiveMmaINS1_35MainloopSm100TmaUmmaWarpSpecializedILi6ELi2ELi4ENS5_IJNS4_1CILi2EEENSA_ILi4EEENSA_ILi1EEEEEEEENS5_IJNSA_ILi128EEESG_SG_EEENS_6half_tENS5_IJlSD_lEEESI_SJ_NS4_8TiledMMAINS4_8MMA_AtomIJNS4_26SM100_MMA_F16BF16_2x1SM_SSISI_SI_fLi128ELi128ELNS4_4UMMA5MajorE0ELSO_0ELNSN_7ScaleInE0ELSP_0EEEEEENS4_6LayoutINS5_IJSD_SD_SD_EEENS5_IJNSA_ILi0EEESU_SU_EEEEENS5_IJNS4_10UnderscoreESX_SX_EEEEENS4_28SM100_TMA_2SM_LOAD_MULTICASTENS4_14ComposedLayoutINS4_7SwizzleILi3ELi4ELi3EEENS4_18smem_ptr_flag_bitsILi16EEENSS_INS5_IJNSA_ILi8EEENSA_ILi64EEEEEENS5_IJS17_SD_EEEEEEEvNS4_8identityENS4_18SM100_TMA_2SM_LOADES1B_vS1C_EENS_8epilogue10collective18CollectiveEpilogueINS1F_23Sm100TmaWarpSpecializedILi4ELi2ELi16ELb1ELb0EEEJNS5_IJS17_SG_SG_EEENS5_IJNSS_IS17_SD_EENSS_INS5_IJNSA_ILi16EEESB_EEENS5_IJSD_S17_EEEEEEEESI_SJ_SI_SJ_NS1F_6fusion15FusionCallbacksIS1J_NS1R_17LinearCombinationISI_fSI_fLNS_15FloatRoundStyleE2EEES1K_S1Q_JEEENS4_5SM1004TMEM4LOAD26SM100_TMEM_LOAD_32dp32b16xENS4_13SM90_TMA_LOADENS11_INS12_ILi1ELi4ELi3EEES15_NSS_INS5_IJS16_S1M_EEENS5_IJS1M_SD_EEEEEEENS4_39AutoVectorizingCopyWithAssumedAlignmentILi128EEENS4_14SM90_TMA_STOREES26_S28_S28_EEEvvEEEEvNT_6ParamsE,"ax",@progbits
	.align	128
.text._ZN7cutlass13device_kernelINS_4gemm6kernel13GemmUniversalIN4cute5tupleIJiiiiEEENS1_10collective13CollectiveMmaINS1_35MainloopSm100TmaUmmaWarpSpecializedILi6ELi2ELi4ENS5_IJNS4_1CILi2EEENSA_ILi4EEENSA_ILi1EEEEEEEENS5_IJNSA_ILi128EEESG_SG_EEENS_6half_tENS5_IJlSD_lEEESI_SJ_NS4_8TiledMMAINS4_8MMA_AtomIJNS4_26SM100_MMA_F16BF16_2x1SM_SSISI_SI_fLi128ELi128ELNS4_4UMMA5MajorE0ELSO_0ELNSN_7ScaleInE0ELSP_0EEEEEENS4_6LayoutINS5_IJSD_SD_SD_EEENS5_IJNSA_ILi0EEESU_SU_EEEEENS5_IJNS4_10UnderscoreESX_SX_EEEEENS4_28SM100_TMA_2SM_LOAD_MULTICASTENS4_14ComposedLayoutINS4_7SwizzleILi3ELi4ELi3EEENS4_18smem_ptr_flag_bitsILi16EEENSS_INS5_IJNSA_ILi8EEENSA_ILi64EEEEEENS5_IJS17_SD_EEEEEEEvNS4_8identityENS4_18SM100_TMA_2SM_LOADES1B_vS1C_EENS_8epilogue10collective18CollectiveEpilogueINS1F_23Sm100TmaWarpSpecializedILi4ELi2ELi16ELb1ELb0EEEJNS5_IJS17_SG_SG_EEENS5_IJNSS_IS17_SD_EENSS_INS5_IJNSA_ILi16EEESB_EEENS5_IJSD_S17_EEEEEEEESI_SJ_SI_SJ_NS1F_6fusion15FusionCallbacksIS1J_NS1R_17LinearCombinationISI_fSI_fLNS_15FloatRoundStyleE2EEES1K_S1Q_JEEENS4_5SM1004TMEM4LOAD26SM100_TMEM_LOAD_32dp32b16xENS4_13SM90_TMA_LOADENS11_INS12_ILi1ELi4ELi3EEES15_NSS_INS5_IJS16_S1M_EEENS5_IJS1M_SD_EEEEEEENS4_39AutoVectorizingCopyWithAssumedAlignmentILi128EEENS4_14SM90_TMA_STOREES26_S28_S28_EEEvvEEEEvNT_6ParamsE:
        .type           _ZN7cutlass13device_kernelINS_4gemm6kernel13GemmUniversalIN4cute5tupleIJiiiiEEENS1_10collective13CollectiveMmaINS1_35MainloopSm100TmaUmmaWarpSpecializedILi6ELi2ELi4ENS5_IJNS4_1CILi2EEENSA_ILi4EEENSA_ILi1EEEEEEEENS5_IJNSA_ILi128EEESG_SG_EEENS_6half_tENS5_IJlSD_lEEESI_SJ_NS4_8TiledMMAINS4_8MMA_AtomIJNS4_26SM100_MMA_F16BF16_2x1SM_SSISI_SI_fLi128ELi128ELNS4_4UMMA5MajorE0ELSO_0ELNSN_7ScaleInE0ELSP_0EEEEEENS4_6LayoutINS5_IJSD_SD_SD_EEENS5_IJNSA_ILi0EEESU_SU_EEEEENS5_IJNS4_10UnderscoreESX_SX_EEEEENS4_28SM100_TMA_2SM_LOAD_MULTICASTENS4_14ComposedLayoutINS4_7SwizzleILi3ELi4ELi3EEENS4_18smem_ptr_flag_bitsILi16EEENSS_INS5_IJNSA_ILi8EEENSA_ILi64EEEEEENS5_IJS17_SD_EEEEEEEvNS4_8identityENS4_18SM100_TMA_2SM_LOADES1B_vS1C_EENS_8epilogue10collective18CollectiveEpilogueINS1F_23Sm100TmaWarpSpecializedILi4ELi2ELi16ELb1ELb0EEEJNS5_IJS17_SG_SG_EEENS5_IJNSS_IS17_SD_EENSS_INS5_IJNSA_ILi16EEESB_EEENS5_IJSD_S17_EEEEEEEESI_SJ_SI_SJ_NS1F_6fusion15FusionCallbacksIS1J_NS1R_17LinearCombinationISI_fSI_fLNS_15FloatRoundStyleE2EEES1K_S1Q_JEEENS4_5SM1004TMEM4LOAD26SM100_TMEM_LOAD_32dp32b16xENS4_13SM90_TMA_LOADENS11_INS12_ILi1ELi4ELi3EEES15_NSS_INS5_IJS16_S1M_EEENS5_IJS1M_SD_EEEEEEENS4_39AutoVectorizingCopyWithAssumedAlignmentILi128EEENS4_14SM90_TMA_STOREES26_S28_S28_EEEvvEEEEvNT_6ParamsE,@function
        .size           _ZN7cutlass13device_kernelINS_4gemm6kernel13GemmUniversalIN4cute5tupleIJiiiiEEENS1_10collective13CollectiveMmaINS1_35MainloopSm100TmaUmmaWarpSpecializedILi6ELi2ELi4ENS5_IJNS4_1CILi2EEENSA_ILi4EEENSA_ILi1EEEEEEEENS5_IJNSA_ILi128EEESG_SG_EEENS_6half_tENS5_IJlSD_lEEESI_SJ_NS4_8TiledMMAINS4_8MMA_AtomIJNS4_26SM100_MMA_F16BF16_2x1SM_SSISI_SI_fLi128ELi128ELNS4_4UMMA5MajorE0ELSO_0ELNSN_7ScaleInE0ELSP_0EEEEEENS4_6LayoutINS5_IJSD_SD_SD_EEENS5_IJNSA_ILi0EEESU_SU_EEEEENS5_IJNS4_10UnderscoreESX_SX_EEEEENS4_28SM100_TMA_2SM_LOAD_MULTICASTENS4_14ComposedLayoutINS4_7SwizzleILi3ELi4ELi3EEENS4_18smem_ptr_flag_bitsILi16EEENSS_INS5_IJNSA_ILi8EEENSA_ILi64EEEEEENS5_IJS17_SD_EEEEEEEvNS4_8identityENS4_18SM100_TMA_2SM_LOADES1B_vS1C_EENS_8epilogue10collective18CollectiveEpilogueINS1F_23Sm100TmaWarpSpecializedILi4ELi2ELi16ELb1ELb0EEEJNS5_IJS17_SG_SG_EEENS5_IJNSS_IS17_SD_EENSS_INS5_IJNSA_ILi16EEESB_EEENS5_IJSD_S17_EEEEEEEESI_SJ_SI_SJ_NS1F_6fusion15FusionCallbacksIS1J_NS1R_17LinearCombinationISI_fSI_fLNS_15FloatRoundStyleE2EEES1K_S1Q_JEEENS4_5SM1004TMEM4LOAD26SM100_TMEM_LOAD_32dp32b16xENS4_13SM90_TMA_LOADENS11_INS12_ILi1ELi4ELi3EEES15_NSS_INS5_IJS16_S1M_EEENS5_IJS1M_SD_EEEEEEENS4_39AutoVectorizingCopyWithAssumedAlignmentILi128EEENS4_14SM90_TMA_STOREES26_S28_S28_EEEvvEEEEvNT_6ParamsE,(.L_x_207 - _ZN7cutlass13device_kernelINS_4gemm6kernel13GemmUniversalIN4cute5tupleIJiiiiEEENS1_10collective13CollectiveMmaINS1_35MainloopSm100TmaUmmaWarpSpecializedILi6ELi2ELi4ENS5_IJNS4_1CILi2EEENSA_ILi4EEENSA_ILi1EEEEEEEENS5_IJNSA_ILi128EEESG_SG_EEENS_6half_tENS5_IJlSD_lEEESI_SJ_NS4_8TiledMMAINS4_8MMA_AtomIJNS4_26SM100_MMA_F16BF16_2x1SM_SSISI_SI_fLi128ELi128ELNS4_4UMMA5MajorE0ELSO_0ELNSN_7ScaleInE0ELSP_0EEEEEENS4_6LayoutINS5_IJSD_SD_SD_EEENS5_IJNSA_ILi0EEESU_SU_EEEEENS5_IJNS4_10UnderscoreESX_SX_EEEEENS4_28SM100_TMA_2SM_LOAD_MULTICASTENS4_14ComposedLayoutINS4_7SwizzleILi3ELi4ELi3EEENS4_18smem_ptr_flag_bitsILi16EEENSS_INS5_IJNSA_ILi8EEENSA_ILi64EEEEEENS5_IJS17_SD_EEEEEEEvNS4_8identityENS4_18SM100_TMA_2SM_LOADES1B_vS1C_EENS_8epilogue10collective18CollectiveEpilogueINS1F_23Sm100TmaWarpSpecializedILi4ELi2ELi16ELb1ELb0EEEJNS5_IJS17_SG_SG_EEENS5_IJNSS_IS17_SD_EENSS_INS5_IJNSA_ILi16EEESB_EEENS5_IJSD_S17_EEEEEEEESI_SJ_SI_SJ_NS1F_6fusion15FusionCallbacksIS1J_NS1R_17LinearCombinationISI_fSI_fLNS_15FloatRoundStyleE2EEES1K_S1Q_JEEENS4_5SM1004TMEM4LOAD26SM100_TMEM_LOAD_32dp32b16xENS4_13SM90_TMA_LOADENS11_INS12_ILi1ELi4ELi3EEES15_NSS_INS5_IJS16_S1M_EEENS5_IJS1M_SD_EEEEEEENS4_39AutoVectorizingCopyWithAssumedAlignmentILi128EEENS4_14SM90_TMA_STOREES26_S28_S28_EEEvvEEEEvNT_6ParamsE)
        .other          _ZN7cutlass13device_kernelINS_4gemm6kernel13GemmUniversalIN4cute5tupleIJiiiiEEENS1_10collective13CollectiveMmaINS1_35MainloopSm100TmaUmmaWarpSpecializedILi6ELi2ELi4ENS5_IJNS4_1CILi2EEENSA_ILi4EEENSA_ILi1EEEEEEEENS5_IJNSA_ILi128EEESG_SG_EEENS_6half_tENS5_IJlSD_lEEESI_SJ_NS4_8TiledMMAINS4_8MMA_AtomIJNS4_26SM100_MMA_F16BF16_2x1SM_SSISI_SI_fLi128ELi128ELNS4_4UMMA5MajorE0ELSO_0ELNSN_7ScaleInE0ELSP_0EEEEEENS4_6LayoutINS5_IJSD_SD_SD_EEENS5_IJNSA_ILi0EEESU_SU_EEEEENS5_IJNS4_10UnderscoreESX_SX_EEEEENS4_28SM100_TMA_2SM_LOAD_MULTICASTENS4_14ComposedLayoutINS4_7SwizzleILi3ELi4ELi3EEENS4_18smem_ptr_flag_bitsILi16EEENSS_INS5_IJNSA_ILi8EEENSA_ILi64EEEEEENS5_IJS17_SD_EEEEEEEvNS4_8identityENS4_18SM100_TMA_2SM_LOADES1B_vS1C_EENS_8epilogue10collective18CollectiveEpilogueINS1F_23Sm100TmaWarpSpecializedILi4ELi2ELi16ELb1ELb0EEEJNS5_IJS17_SG_SG_EEENS5_IJNSS_IS17_SD_EENSS_INS5_IJNSA_ILi16EEESB_EEENS5_IJSD_S17_EEEEEEEESI_SJ_SI_SJ_NS1F_6fusion15FusionCallbacksIS1J_NS1R_17LinearCombinationISI_fSI_fLNS_15FloatRoundStyleE2EEES1K_S1Q_JEEENS4_5SM1004TMEM4LOAD26SM100_TMEM_LOAD_32dp32b16xENS4_13SM90_TMA_LOADENS11_INS12_ILi1ELi4ELi3EEES15_NSS_INS5_IJS16_S1M_EEENS5_IJS1M_SD_EEEEEEENS4_39AutoVectorizingCopyWithAssumedAlignmentILi128EEENS4_14SM90_TMA_STOREES26_S28_S28_EEEvvEEEEvNT_6ParamsE,@"STO_CUDA_ENTRY STV_DEFAULT"
_ZN7cutlass13device_kernelINS_4gemm6kernel13GemmUniversalIN4cute5tupleIJiiiiEEENS1_10collective13CollectiveMmaINS1_35MainloopSm100TmaUmmaWarpSpecializedILi6ELi2ELi4ENS5_IJNS4_1CILi2EEENSA_ILi4EEENSA_ILi1EEEEEEEENS5_IJNSA_ILi128EEESG_SG_EEENS_6half_tENS5_IJlSD_lEEESI_SJ_NS4_8TiledMMAINS4_8MMA_AtomIJNS4_26SM100_MMA_F16BF16_2x1SM_SSISI_SI_fLi128ELi128ELNS4_4UMMA5MajorE0ELSO_0ELNSN_7ScaleInE0ELSP_0EEEEEENS4_6LayoutINS5_IJSD_SD_SD_EEENS5_IJNSA_ILi0EEESU_SU_EEEEENS5_IJNS4_10UnderscoreESX_SX_EEEEENS4_28SM100_TMA_2SM_LOAD_MULTICASTENS4_14ComposedLayoutINS4_7SwizzleILi3ELi4ELi3EEENS4_18smem_ptr_flag_bitsILi16EEENSS_INS5_IJNSA_ILi8EEENSA_ILi64EEEEEENS5_IJS17_SD_EEEEEEEvNS4_8identityENS4_18SM100_TMA_2SM_LOADES1B_vS1C_EENS_8epilogue10collective18CollectiveEpilogueINS1F_23Sm100TmaWarpSpecializedILi4ELi2ELi16ELb1ELb0EEEJNS5_IJS17_SG_SG_EEENS5_IJNSS_IS17_SD_EENSS_INS5_IJNSA_ILi16EEESB_EEENS5_IJSD_S17_EEEEEEEESI_SJ_SI_SJ_NS1F_6fusion15FusionCallbacksIS1J_NS1R_17LinearCombinationISI_fSI_fLNS_15FloatRoundStyleE2EEES1K_S1Q_JEEENS4_5SM1004TMEM4LOAD26SM100_TMEM_LOAD_32dp32b16xENS4_13SM90_TMA_LOADENS11_INS12_ILi1ELi4ELi3EEES15_NSS_INS5_IJS16_S1M_EEENS5_IJS1M_SD_EEEEEEENS4_39AutoVectorizingCopyWithAssumedAlignmentILi128EEENS4_14SM90_TMA_STOREES26_S28_S28_EEEvvEEEEvNT_6ParamsE:
[----:B------:R-:W1:Y:S01]  /*0000*/  LDC R1, c[0x0][0x37c] ;  /* 0x0000df00ff017b82 */ /* 0x000e620000000800 */
[----:B------:R-:W2:Y:S01]  /*0010*/  S2R R61, SR_TID.X ;  /* 0x00000000003d7919 */ /* 0x000ea20000002100 */
[----:B------:R-:W3:Y:S06]  /*0020*/  LDCU.64 UR8, c[0x0][0x890] ;  /* 0x00011200ff0877ac */ /* 0x000eec0008000a00 */
[----:B------:R-:W4:Y:S01]  /*0030*/  S2UR UR47, SR_CgaCtaId ;  /* 0x00000000002f79c3 */ /* 0x000f220000008800 */
[----:B------:R-:W-:Y:S02]  /*0040*/  PRMT R50, RZ, 0x7610, R50 ;  /* 0x00007610ff327816 */ /* 0x000fe40000000032 */
[----:B------:R-:W-:-:S02]  /*0050*/  ELECT P0, URZ, PT ;  /* 0x0000000000ff782f */ /* 0x000fc40003800000 */
[----:B---3--:R-:W-:-:S04]  /*0060*/  ISETP.NE.U32.AND P1, PT, RZ, UR8, PT ;  /* 0x00000008ff007c0c */ /* 0x008fc8000bf25070 */
[----:B------:R-:W-:Y:S01]  /*0070*/  ISETP.NE.AND.EX P2, PT, RZ, UR9, PT, P1 ;  /* 0x00000009ff007c0c */ /* 0x000fe2000bf45310 */
[----:B----4-:R-:W-:Y:S02]  /*0080*/  ULOP3.LUT UR68, UR47, 0x1, URZ, 0xc0, !UPT ;  /* 0x000000012f447892 */ /* 0x010fe4000f8ec0ff */
[----:B------:R-:W-:Y:S01]  /*0090*/  ULOP3.LUT UR69, UR47, 0x1, URZ, 0x3c, !UPT ;  /* 0x000000012f457892 */ /* 0x000fe2000f8e3cff */
[----:B--2---:R-:W-:-:S05]  /*00a0*/  SHF.R.U32.HI R51, RZ, 0x5, R61 ;  /* 0x00000005ff337819 */ /* 0x004fca000001163d */
[----:B------:R-:W2:Y:S02]  /*00b0*/  SHFL.IDX PT, R0, R51, RZ, 0x1f ;  /* 0x00001fff33007589 */ /* 0x000ea400000e0000 */
[----:B--2---:R-:W-:Y:S02]  /*00c0*/  R2UR UR21, R0 ;  /* 0x00000000001572ca */ /* 0x004fe400000e0000 */
[----:B-1----:R-:W-:Y:S05]  /*00d0*/  @P2 BRA `(.L_x_0) ;  /* 0x0000000000302947 */ /* 0x002fea0003800000 */
[----:B------:R-:W1:Y:S02]  /*00e0*/  LDCU.64 UR4, c[0x0][0x888] ;  /* 0x00011100ff0477ac */ /* 0x000e640008000a00 */
[----:B-1----:R-:W-:-:S04]  /*00f0*/  UISETP.NE.U32.AND UP0, UPT, UR4, URZ, UPT ;  /* 0x000000ff0400728c */ /* 0x002fc8000bf05070 */
[----:B------:R-:W-:-:S09]  /*0100*/  UISETP.NE.AND.EX UP0, UPT, UR5, URZ, UPT, UP0 ;  /* 0x000000ff0500728c */ /* 0x000fd2000bf05300 */
[----:B------:R-:W-:Y:S05]  /*0110*/  BRA.U !UP0, `(.L_x_1) ;  /* 0x0000000108147547 */ /* 0x000fea000b800000 */
[----:B------:R-:W1:Y:S01]  /*0120*/  LDC.64 R2, c[0x0][0x888] ;  /* 0x00022200ff027b82 */ /* 0x000e620000000a00 */
[----:B------:R-:W1:Y:S02]  /*0130*/  LDCU.64 UR4, c[0x0][0x358] ;  /* 0x00006b00ff0477ac */ /* 0x000e640008000a00 */
[----:B-1----:R1:W5:Y:S01]  /*0140*/  LDG.E R27, desc[UR4][R2.64] ;  /* 0x00000004021b7981 */ /* 0x002362000c1e1900 */
[----:B------:R-:W-:Y:S01]  /*0150*/  HFMA2 R50, -RZ, RZ, 0, 5.9604644775390625e-08 ;  /* 0x00000001ff327431 */ /* 0x000fe200000001ff */
[----:B------:R-:W-:Y:S05]  /*0160*/  BRA `(.L_x_0) ;  /* 0x00000000000c7947 */ /* 0x000fea0003800000 */
.L_x_1:
[----:B------:R-:W1:Y:S01]  /*0170*/  LDCU UR4, c[0x0][0x880] ;  /* 0x00011000ff0477ac */ /* 0x000e620008000800 */
[----:B------:R-:W-:Y:S01]  /*0180*/  HFMA2 R50, -RZ, RZ, 0, 5.9604644775390625e-08 ;  /* 0x00000001ff327431 */ /* 0x000fe200000001ff */
[----:B-1----:R-:W-:-:S07]  /*0190*/  MOV R27, UR4 ;  /* 0x00000004001b7c02 */ /* 0x002fce0008000f00 */
.L_x_0:
[----:B------:R-:W2:Y:S02]  /*01a0*/  LDCU.64 UR4, c[0x0][0x8b0] ;  /* 0x00011600ff0477ac */ /* 0x000ea40008000a00 */
[----:B--2---:R-:W-:-:S04]  /*01b0*/  UISETP.NE.U32.AND UP0, UPT, UR4, URZ, UPT ;  /* 0x000000ff0400728c */ /* 0x004fc8000bf05070 */
[----:B------:R-:W-:-:S09]  /*01c0*/  UISETP.NE.AND.EX UP0, UPT, UR5, URZ, UPT, UP0 ;  /* 0x000000ff0500728c */ /* 0x000fd2000bf05300 */
[----:B------:R-:W-:Y:S05]  /*01d0*/  BRA.U UP0, `(.L_x_2) ;  /* 0x0000000100287547 */ /* 0x000fea000b800000 */
[----:B------:R-:W2:Y:S02]  /*01e0*/  LDCU.64 UR4, c[0x0][0x8a8] ;  /* 0x00011500ff0477ac */ /* 0x000ea40008000a00 */
[----:B--2---:R-:W-:-:S04]  /*01f0*/  UISETP.NE.U32.AND UP0, UPT, UR4, URZ, UPT ;  /* 0x000000ff0400728c */ /* 0x004fc8000bf05070 */
[----:B------:R-:W-:-:S09]  /*0200*/  UISETP.NE.AND.EX UP0, UPT, UR5, URZ, UPT, UP0 ;  /* 0x000000ff0500728c */ /* 0x000fd2000bf05300 */
[----:B------:R-:W-:Y:S05]  /*0210*/  BRA.U !UP0, `(.L_x_3) ;  /* 0x0000000108107547 */ /* 0x000fea000b800000 */
[----:B------:R-:W2:Y:S01]  /*0220*/  LDC.64 R24, c[0x0][0x8a8] ;  /* 0x00022a00ff187b82 */ /* 0x000ea20000000a00 */
[----:B------:R-:W2:Y:S02]  /*0230*/  LDCU.64 UR4, c[0x0][0x358] ;  /* 0x00006b00ff0477ac */ /* 0x000ea40008000a00 */
[----:B--2---:R2:W5:Y:S01]  /*0240*/  LDG.E R24, desc[UR4][R24.64] ;  /* 0x0000000418187981 */ /* 0x004562000c1e1900 */
[----:B------:R-:W-:Y:S05]  /*0250*/  BRA `(.L_x_2) ;  /* 0x0000000000087947 */ /* 0x000fea0003800000 */
.L_x_3:
[----:B------:R-:W2:Y:S02]  /*0260*/  LDCU UR4, c[0x0][0x8a0] ;  /* 0x00011400ff0477ac */ /* 0x000ea40008000800 */
[----:B--2---:R-:W-:Y:S02]  /*0270*/  MOV R24, UR4 ;  /* 0x0000000400187c02 */ /* 0x004fe40008000f00 */
.L_x_2:
[----:B------:R-:W-:Y:S01]  /*0280*/  IMAD.U32 R0, RZ, RZ, UR21 ;  /* 0x00000015ff007e24 */ /* 0x000fe2000f8e00ff */
[----:B------:R-:W-:Y:S04]  /*0290*/  BSSY.RECONVERGENT B0, `(.L_x_4) ;  /* 0x000000c000007945 */ /* 0x000fe80003800200 */
[C---:B------:R-:W-:Y:S02]  /*02a0*/  ISETP.NE.OR P3, PT, R0.reuse, 0x1, !P0 ;  /* 0x000000010000780c */ /* 0x040fe40004765670 */
[----:B------:R-:W-:-:S11]  /*02b0*/  ISETP.NE.OR P2, PT, R0, 0x3, !P0 ;  /* 0x000000030000780c */ /* 0x000fd60004745670 */
[----:B------:R-:W-:Y:S05]  /*02c0*/  @P3 BRA `(.L_x_5) ;  /* 0x0000000000203947 */ /* 0x000fea0003800000 */
[----:B------:R-:W3:Y:S02]  /*02d0*/  LDCU.64 UR4, c[0x0][0x348] ;  /* 0x00006900ff0477ac */ /* 0x000ee40008000a00 */
[----:B---3--:R-:W-:Y:S02]  /*02e0*/  UIADD3 UR6, UP1, UPT, UR4, 0x80, URZ ;  /* 0x0000008004067890 */ /* 0x008fe4000ff3e0ff */
[----:B------:R-:W-:Y:S02]  /*02f0*/  UIADD3 UR4, UP0, UPT, UR4, 0x180, URZ ;  /* 0x0000018004047890 */ /* 0x000fe4000ff1e0ff */
[----:B------:R-:W-:Y:S02]  /*0300*/  UIADD3.X UR7, UPT, UPT, URZ, UR5, URZ, UP1, !UPT ;  /* 0x00000005ff077290 */ /* 0x000fe40008ffe4ff */
[----:B------:R-:W-:-:S07]  /*0310*/  UIADD3.X UR5, UPT, UPT, URZ, UR5, URZ, UP0, !UPT ;  /* 0x00000005ff057290 */ /* 0x000fce00087fe4ff */
[----:B------:R3:W-:Y:S02]  /*0320*/  UTMACCTL.PF [UR6] ;  /* 0x00000000060079b9 */ /* 0x0007e40008040000 */
[----:B------:R3:W-:Y:S02]  /*0330*/  UTMACCTL.PF [UR4] ;  /* 0x00000000040079b9 */ /* 0x0007e40008040000 */
[----:B---3--:R-:W-:Y:S01]  /*0340*/  NOP ;  /* 0x0000000000007918 */ /* 0x008fe20000000000 */
.L_x_5:
[----:B------:R-:W-:Y:S05]  /*0350*/  BSYNC.RECONVERGENT B0 ;  /* 0x0000000000007941 */ /* 0x000fea0003800200 */
.L_x_4:
[----:B------:R-:W-:Y:S04]  /*0360*/  BSSY.RECONVERGENT B0, `(.L_x_6) ;  /* 0x000000a000007945 */ /* 0x000fe80003800200 */
        /* <DEDUP_REMOVED lines=9> */
.L_x_7:
[----:B------:R-:W-:Y:S05]  /*0400*/  BSYNC.RECONVERGENT B0 ;  /* 0x0000000000007941 */ /* 0x000fea0003800200 */
.L_x_6:
[----:B------:R-:W3:Y:S01]  /*0410*/  LDCU.64 UR4, c[0x0][0x888] ;  /* 0x00011100ff0477ac */ /* 0x000ee20008000a00 */
[----:B------:R-:W-:Y:S01]  /*0420*/  ISETP.NE.AND.EX P1, PT, RZ, UR9, PT, P1 ;  /* 0x00000009ff007c0c */ /* 0x000fe2000bf25310 */
[----:B------:R-:W-:Y:S01]  /*0430*/  UPLOP3.LUT UP4, UPT, UPT, UPT, UPT, 0x80, 0x8 ;  /* 0x000000000008789c */ /* 0x000fe20003f8f070 */
[----:B---3--:R-:W-:-:S04]  /*0440*/  ISETP.NE.U32.AND P2, PT, RZ, UR4, PT ;  /* 0x00000004ff007c0c */ /* 0x008fc8000bf45070 */
[----:B------:R-:W-:-:S13]  /*0450*/  ISETP.NE.AND.EX P2, PT, RZ, UR5, PT, P2 ;  /* 0x00000005ff007c0c */ /* 0x000fda000bf45320 */
[----:B------:R-:W-:Y:S05]  /*0460*/  @P2 BRA P1, `(.L_x_8) ;  /* 0x0000000000282947 */ /* 0x000fea0000800000 */
[----:B------:R-:W-:Y:S01]  /*0470*/  UISETP.NE.U32.AND UP0, UPT, UR8, URZ, UPT ;  /* 0x000000ff0800728c */ /* 0x000fe2000bf05070 */
[----:B-----5:R-:W-:Y:S01]  /*0480*/  FSETP.NEU.AND P1, PT, R27, RZ, PT ;  /* 0x000000ff1b00720b */ /* 0x020fe20003f2d000 */
[----:B------:R-:W-:Y:S02]  /*0490*/  UISETP.NE.U32.AND UP2, UPT, UR4, URZ, UPT ;  /* 0x000000ff0400728c */ /* 0x000fe4000bf45070 */
[----:B------:R-:W-:Y:S02]  /*04a0*/  UISETP.NE.AND.EX UP1, UPT, UR9, URZ, UPT, UP0 ;  /* 0x000000ff0900728c */ /* 0x000fe4000bf25300 */
[----:B------:R-:W-:-:S04]  /*04b0*/  UISETP.NE.AND.EX UP0, UPT, UR5, URZ, UPT, UP2 ;  /* 0x000000ff0500728c */ /* 0x000fc8000bf05320 */
[----:B------:R-:W-:-:S04]  /*04c0*/  USEL UR4, URZ, 0xffffffff, UP0 ;  /* 0xffffffffff047887 */ /* 0x000fc80008000000 */
[----:B------:R-:W-:Y:S01]  /*04d0*/  VOTEU.ANY UP0, P1 ;  /* 0x0000000000ff7886 */ /* 0x000fe20000800100 */
[----:B------:R-:W-:-:S04]  /*04e0*/  @!UP1 USEL UR4, URZ, 0xffffffff, UP0 ;  /* 0xffffffffff049887 */ /* 0x000fc80008000000 */
[----:B------:R-:W-:-:S04]  /*04f0*/  ULOP3.LUT UR4, UR4, 0x1, URZ, 0xc0, !UPT ;  /* 0x0000000104047892 */ /* 0x000fc8000f8ec0ff */
[----:B------:R-:W-:-:S11]  /*0500*/  UISETP.NE.U32.AND UP4, UPT, UR4, 0x1, UPT ;  /* 0x000000010400788c */ /* 0x000fd6000bf85070 */
.L_x_8:
[----:B------:R-:W3:Y:S01]  /*0510*/  SHFL.IDX PT, R0, R51, RZ, 0x1f ;  /* 0x00001fff33007589 */ /* 0x000ee200000e0000 */
[----:B------:R-:W-:-:S04]  /*0520*/  UISETP.NE.AND UP0, UPT, UR21, 0x2, UPT ;  /* 0x000000021500788c */ /* 0x000fc8000bf05270 */
[----:B------:R-:W-:Y:S02]  /*0530*/  UISETP.EQ.AND UP1, UPT, UR68, URZ, !UP0 ;  /* 0x000000ff4400728c */ /* 0x000fe4000c722270 */
[----:B------:R-:W-:-:S04]  /*0540*/  USEL UR46, URZ, 0x1, UP0 ;  /* 0x00000001ff2e7887 */ /* 0x000fc80008000000 */
[----:B------:R-:W-:Y:S02]  /*0550*/  PLOP3.LUT P4, PT, P0, PT, UP1, 0x80, 0x8 ;  /* 0x000000000008781c */ /* 0x000fe4000078f018 */
[----:B---3--:R-:W-:-:S13]  /*0560*/  ISETP.NE.AND P1, PT, R0, RZ, PT ;  /* 0x000000ff0000720c */ /* 0x008fda0003f25270 */
[----:B------:R-:W-:Y:S05]  /*0570*/  @P1 BRA `(.L_x_9) ;  /* 0x0000000000641947 */ /* 0x000fea0003800000 */
[----:B------:R-:W-:Y:S01]  /*0580*/  UMOV UR4, 0x400 ;  /* 0x0000040000047882 */ /* 0x000fe20000000000 */
[----:B------:R-:W-:Y:S01]  /*0590*/  UMOV UR8, 0x1 ;  /* 0x0000000100087882 */ /* 0x000fe20000000000 */
[----:B------:R-:W-:Y:S01]  /*05a0*/  UMOV UR6, 0x4 ;  /* 0x0000000400067882 */ /* 0x000fe20000000000 */
[----:B------:R-:W-:Y:S02]  /*05b0*/  ULEA UR4, UR47, UR4, 0x18 ;  /* 0x000000042f047291 */ /* 0x000fe4000f8ec0ff */
[----:B------:R-:W-:-:S04]  /*05c0*/  UIADD3 UR8, UPT, UPT, -UR8, 0x100000, URZ ;  /* 0x0010000008087890 */ /* 0x000fc8000fffe1ff */
[----:B------:R-:W-:Y:S02]  /*05d0*/  USHF.L.U32 UR9, UR8, 0xb, URZ ;  /* 0x0000000b08097899 */ /* 0x000fe400080006ff */
[----:B------:R-:W-:Y:S02]  /*05e0*/  USHF.L.U32 UR8, UR8, 0x1, URZ ;  /* 0x0000000108087899 */ /* 0x000fe400080006ff */
[----:B------:R-:W-:-:S04]  /*05f0*/  UIADD3 UR6, UPT, UPT, -UR6, 0x100000, URZ ;  /* 0x0010000006067890 */ /* 0x000fc8000fffe1ff */
[----:B------:R-:W-:Y:S02]  /*0600*/  USHF.L.U32 UR7, UR6, 0xb, URZ ;  /* 0x0000000b06077899 */ /* 0x000fe400080006ff */
[----:B------:R-:W-:Y:S01]  /*0610*/  USHF.L.U32 UR6, UR6, 0x1, URZ ;  /* 0x0000000106067899 */ /* 0x000fe200080006ff */
[----:B------:R-:W-:Y:S01]  /*0620*/  ELECT P1, URZ, PT ;  /* 0x0000000000ff782f */ /* 0x000fe20003820000 */
[----:B------:R-:W3:Y:S02]  /*0630*/  FENCE.VIEW.ASYNC.S ;  /* 0x00000000000073c6 */ /* 0x000ee40000000000 */
[----:B---3--:R3:W4:Y:S08]  /*0640*/  SYNCS.EXCH.64 URZ, [UR4], UR8 ;  /* 0x0000000804ff75b2 */ /* 0x0087300008000100 */
[----:B------:R3:W1:Y:S01]  /*0650*/  SYNCS.EXCH.64 URZ, [UR4+0x30], UR6 ;  /* 0x0000300604ff75b2 */ /* 0x0006620008000100 */
        /* <DEDUP_REMOVED lines=10> */
[----:B------:R-:W-:Y:S01]  /*0700*/  NOP ;  /* 0x0000000000007918 */ /* 0x000fe20000000000 */
.L_x_9:
[----:B------:R-:W2:Y:S01]  /*0710*/  SHFL.IDX PT, R0, R51, RZ, 0x1f ;  /* 0x00001fff33007589 */ /* 0x000ea200000e0000 */
[----:B------:R-:W-:Y:S01]  /*0720*/  NOP ;  /* 0x0000000000007918 */ /* 0x000fe20000000000 */
[----:B--2---:R-:W-:-:S13]  /*0730*/  ISETP.NE.AND P1, PT, R0, 0x1, PT ;  /* 0x000000010000780c */ /* 0x004fda0003f25270 */
[----:B------:R-:W-:Y:S05]  /*0740*/  @P1 BRA `(.L_x_10) ;  /* 0x0000000000541947 */ /* 0x000fea0003800000 */
[----:B---3--:R-:W-:Y:S01]  /*0750*/  UMOV UR4, 0x400 ;  /* 0x0000040000047882 */ /* 0x008fe20000000000 */
        /* <DEDUP_REMOVED lines=10> */
[----:B------:R-:W2:Y:S02]  /*0800*/  FENCE.VIEW.ASYNC.S ;  /* 0x00000000000073c6 */ /* 0x000ea40000000000 */
[----:B--2---:R2:W3:Y:S08]  /*0810*/  SYNCS.EXCH.64 URZ, [UR4+0x60], UR8 ;  /* 0x0000600804ff75b2 */ /* 0x0044f00008000100 */
        /* <DEDUP_REMOVED lines=8> */
.L_x_10:
[----:B------:R-:W4:Y:S01]  /*08a0*/  SHFL.IDX PT, R0, R51, RZ, 0x1f ;  /* 0x00001fff33007589 */ /* 0x000f2200000e0000 */
[----:B------:R-:W-:Y:S01]  /*08b0*/  NOP ;  /* 0x0000000000007918 */ /* 0x000fe20000000000 */
[----:B----4-:R-:W-:-:S13]  /*08c0*/  ISETP.NE.AND P1, PT, R0, 0x3, PT ;  /* 0x000000030000780c */ /* 0x010fda0003f25270 */
[----:B------:R-:W-:Y:S05]  /*08d0*/  @P1 BRA `(.L_x_11) ;  /* 0x00000000002c1947 */ /* 0x000fea0003800000 */
[----:B--23--:R-:W-:Y:S01]  /*08e0*/  UMOV UR6, 0x400 ;  /* 0x0000040000067882 */ /* 0x00cfe20000000000 */
[----:B------:R-:W-:Y:S01]  /*08f0*/  UMOV UR4, 0x20 ;  /* 0x0000002000047882 */ /* 0x000fe20000000000 */
[----:B------:R-:W-:Y:S02]  /*0900*/  ULEA UR6, UR47, UR6, 0x18 ;  /* 0x000000062f067291 */ /* 0x000fe4000f8ec0ff */
[----:B------:R-:W-:-:S04]  /*0910*/  UIADD3 UR4, UPT, UPT, -UR4, 0x100000, URZ ;  /* 0x0010000004047890 */ /* 0x000fc8000fffe1ff */
[----:B------:R-:W-:Y:S02]  /*0920*/  USHF.L.U32 UR5, UR4, 0xb, URZ ;  /* 0x0000000b04057899 */ /* 0x000fe400080006ff */
[----:B------:R-:W-:Y:S01]  /*0930*/  USHF.L.U32 UR4, UR4, 0x1, URZ ;  /* 0x0000000104047899 */ /* 0x000fe200080006ff */
[----:B------:R-:W-:Y:S01]  /*0940*/  ELECT P1, URZ, PT ;  /* 0x0000000000ff782f */ /* 0x000fe20003820000 */
[----:B------:R-:W2:Y:S10]  /*0950*/  FENCE.VIEW.ASYNC.S ;  /* 0x00000000000073c6 */ /* 0x000eb40000000000 */
[----:B--2---:R4:W2:Y:S01]  /*0960*/  SYNCS.EXCH.64 URZ, [UR6+0xa0], UR4 ;  /* 0x0000a00406ff75b2 */ /* 0x0048a20008000100 */
[----:B------:R4:W3:Y:S02]  /*0970*/  SYNCS.EXCH.64 URZ, [UR6+0xa8], UR4 ;  /* 0x0000a80406ff75b2 */ /* 0x0008e40008000100 */
[----:B----4-:R-:W-:Y:S01]  /*0980*/  NOP ;  /* 0x0000000000007918 */ /* 0x010fe20000000000 */
.L_x_11:
[----:B------:R-:W4:Y:S01]  /*0990*/  SHFL.IDX PT, R0, R51, RZ, 0x1f ;  /* 0x00001fff33007589 */ /* 0x000f2200000e0000 */
[----:B------:R-:W-:Y:S01]  /*09a0*/  NOP ;  /* 0x0000000000007918 */ /* 0x000fe20000000000 */
[----:B----4-:R-:W-:-:S13]  /*09b0*/  ISETP.NE.AND P1, PT, R0, 0x4, PT ;  /* 0x000000040000780c */ /* 0x010fda0003f25270 */
[----:B------:R-:W-:Y:S05]  /*09c0*/  @P1 BRA `(.L_x_12) ;  /* 0x0000000000481947 */ /* 0x000fea0003800000 */
[----:B--23--:R-:W-:Y:S01]  /*09d0*/  UMOV UR4, 0x720 ;  /* 0x0000072000047882 */ /* 0x00cfe20000000000 */
[----:B------:R-:W-:Y:S01]  /*09e0*/  UMOV UR6, 0x400 ;  /* 0x0000040000067882 */ /* 0x000fe20000000000 */
[----:B------:R-:W-:Y:S01]  /*09f0*/  USEL UR4, UR4, 0x620, UP4 ;  /* 0x0000062004047887 */ /* 0x000fe2000a000000 */
        /* <DEDUP_REMOVED lines=10> */
[----:B--2---:R4:W2:Y:S08]  /*0aa0*/  SYNCS.EXCH.64 URZ, [UR6+0xb0], UR8 ;  /* 0x0000b00806ff75b2 */ /* 0x0048b00008000100 */
[----:B------:R4:W3:Y:S01]  /*0ab0*/  SYNCS.EXCH.64 URZ, [UR6+0xc0], UR4 ;  /* 0x0000c00406ff75b2 */ /* 0x0008e20008000100 */
[----:B------:R4:W1:Y:S01]  /*0ac0*/  SYNCS.EXCH.64 URZ, [UR6+0xb8], UR8 ;  /* 0x0000b80806ff75b2 */ /* 0x0008620008000100 */
[----:B------:R4:W1:Y:S02]  /*0ad0*/  SYNCS.EXCH.64 URZ, [UR6+0xc8], UR4 ;  /* 0x0000c80406ff75b2 */ /* 0x0008640008000100 */
[----:B----4-:R-:W-:Y:S01]  /*0ae0*/  NOP ;  /* 0x0000000000007918 */ /* 0x010fe20000000000 */
.L_x_12:
[----:B------:R-:W4:Y:S01]  /*0af0*/  SHFL.IDX PT, R0, R51, RZ, 0x1f ;  /* 0x00001fff33007589 */ /* 0x000f2200000e0000 */
[----:B------:R-:W-:Y:S01]  /*0b00*/  NOP ;  /* 0x0000000000007918 */ /* 0x000fe20000000000 */
[----:B----4-:R-:W-:-:S13]  /*0b10*/  ISETP.NE.AND P1, PT, R0, 0x5, PT ;  /* 0x000000050000780c */ /* 0x010fda0003f25270 */
[----:B------:R-:W-:Y:S05]  /*0b20*/  @P1 BRA `(.L_x_13) ;  /* 0x0000000000541947 */ /* 0x000fea0003800000 */
[----:B--23--:R-:W-:Y:S01]  /*0b30*/  UMOV UR4, 0x400 ;  /* 0x0000040000047882 */ /* 0x00cfe20000000000 */
        /* <DEDUP_REMOVED lines=14> */
[----:B------:R4:W1:Y:S01]  /*0c20*/  SYNCS.EXCH.64 URZ, [UR4+0xf8], UR8 ;  /* 0x0000f80804ff75b2 */ /* 0x0008620008000100 */
[----:B------:R4:W1:Y:S01]  /*0c30*/  SYNCS.EXCH.64 URZ, [UR4+0xe0], UR6 ;  /* 0x0000e00604ff75b2 */ /* 0x0008620008000100 */
[----:B------:R4:W1:Y:S01]  /*0c40*/  SYNCS.EXCH.64 URZ, [UR4+0x100], UR8 ;  /* 0x0001000804ff75b2 */ /* 0x0008620008000100 */
[----:B------:R4:W1:Y:S01]  /*0c50*/  SYNCS.EXCH.64 URZ, [UR4+0xe8], UR6 ;  /* 0x0000e80604ff75b2 */ /* 0x0008620008000100 */
[----:B------:R4:W1:Y:S02]  /*0c60*/  SYNCS.EXCH.64 URZ, [UR4+0x108], UR8 ;  /* 0x0001080804ff75b2 */ /* 0x0008640008000100 */
[----:B----4-:R-:W-:Y:S01]  /*0c70*/  NOP ;  /* 0x0000000000007918 */ /* 0x010fe20000000000 */
.L_x_13:
[----:B------:R-:W4:Y:S01]  /*0c80*/  SHFL.IDX PT, R0, R51, RZ, 0x1f ;  /* 0x00001fff33007589 */ /* 0x000f2200000e0000 */
[----:B------:R-:W-:Y:S01]  /*0c90*/  ISETP.NE.OR P0, PT, RZ, UR21, !P0 ;  /* 0x00000015ff007c0c */ /* 0x000fe2000c705670 */
        /* <DEDUP_REMOVED lines=12> */
[----:B------:R4:W3:Y:S01]  /*0d60*/  SYNCS.EXCH.64 URZ, [UR4+0x120], UR6 ;  /* 0x0001200604ff75b2 */ /* 0x0008e20008000100 */
[----:B------:R4:W1:Y:S01]  /*0d70*/  SYNCS.EXCH.64 URZ, [UR4+0x118], UR6 ;  /* 0x0001180604ff75b2 */ /* 0x0008620008000100 */
[----:B------:R4:W1:Y:S02]  /*0d80*/  SYNCS.EXCH.64 URZ, [UR4+0x128], UR6 ;  /* 0x0001280604ff75b2 */ /* 0x0008640008000100 */
[----:B----4-:R-:W-:Y:S01]  /*0d90*/  NOP ;  /* 0x0000000000007918 */ /* 0x010fe20000000000 */
.L_x_14:
[----:B------:R-:W-:Y:S01]  /*0da0*/  VOTEU.ALL UP0, P0 ;  /* 0x0000000000ff7886 */ /* 0x000fe20000000000 */
[----:B--23--:R-:W-:Y:S01]  /*0db0*/  UMOV UR4, 0x20 ;  /* 0x0000002000047882 */ /* 0x00cfe20000000000 */
[----:B------:R-:W2:Y:S01]  /*0dc0*/  LDCU UR7, c[0x0][0x36c] ;  /* 0x00006d80ff0777ac */ /* 0x000ea20008000800 */
[----:B------:R-:W-:Y:S01]  /*0dd0*/  NOP ;  /* 0x0000000000007918 */ /* 0x000fe20000000000 */
[----:B------:R-:W-:Y:S01]  /*0de0*/  LOP3.LUT R0, R61, 0x1f, RZ, 0xc0, !PT ;  /* 0x0000001f3d007812 */ /* 0x000fe200078ec0ff */
[----:B------:R-:W-:Y:S01]  /*0df0*/  @!UP0 UMOV UR6, 0x400 ;  /* 0x0000040000068882 */ /* 0x000fe20000000000 */
[----:B------:R-:W-:-:S04]  /*0e00*/  @!UP0 UIADD3 UR4, UPT, UPT, -UR4, 0x100000, URZ ;  /* 0x0010000004048890 */ /* 0x000fc8000fffe1ff */
[----:B------:R-:W-:Y:S02]  /*0e10*/  @!UP0 USHF.L.U32 UR5, UR4, 0xb, URZ ;  /* 0x0000000b04058899 */ /* 0x000fe400080006ff */
[----:B------:R-:W-:Y:S02]  /*0e20*/  @!UP0 USHF.L.U32 UR4, UR4, 0x1, URZ ;  /* 0x0000000104048899 */ /* 0x000fe400080006ff */
[----:B------:R-:W-:Y:S01]  /*0e30*/  @!UP0 ULEA UR6, UR47, UR6, 0x18 ;  /* 0x000000062f068291 */ /* 0x000fe2000f8ec0ff */
[----:B------:R-:W-:Y:S01]  /*0e40*/  VOTEU.ALL UP0, P0 ;  /* 0x0000000000ff7886 */ /* 0x000fe20000000000 */
[----:B------:R-:W-:Y:S02]  /*0e50*/  UISETP.NE.AND UP5, UPT, UR21, URZ, UPT ;  /* 0x000000ff1500728c */ /* 0x000fe4000bfa5270 */
[----:B--2---:R-:W-:Y:S01]  /*0e60*/  UISETP.EQ.U32.AND UP6, UPT, UR7, 0x1, UPT ;  /* 0x000000010700788c */ /* 0x004fe2000bfc2070 */
[----:B------:R-:W2:Y:S07]  /*0e70*/  FENCE.VIEW.ASYNC.S ;  /* 0x00000000000073c6 */ /* 0x000eae0000000000 */
[----:B--2---:R2:W3:Y:S01]  /*0e80*/  @!UP0 SYNCS.EXCH.64 URZ, [UR6+0x130], UR4 ;  /* 0x0001300406ff85b2 */ /* 0x0044e20008000100 */
[----:B------:R-:W-:Y:S05]  /*0e90*/  BRA.U !UP6, `(.L_x_15) ;  /* 0x000000010e087547 */ /* 0x000fea000b800000 */
[----:B-1-3--:R-:W-:Y:S01]  /*0ea0*/  UCGABAR_ARV ;  /* 0x00000000000079c7 */ /* 0x00afe20008000000 */
[----:B------:R-:W-:Y:S05]  /*0eb0*/  BRA `(.L_x_16) ;  /* 0x0000000000047947 */ /* 0x000fea0003800000 */
.L_x_15:
[----:B-1-3--:R-:W-:Y:S01]  /*0ec0*/  NOP ;  /* 0x0000000000007918 */ /* 0x00afe20000000000 */
.L_x_16:
[----:B------:R-:W1:Y:S01]  /*0ed0*/  S2UR UR24, SR_CTAID.X ;  /* 0x00000000001879c3 */ /* 0x000e620000002500 */
[----:B------:R-:W-:-:S05]  /*0ee0*/  CS2R.32 R52, SR_CgaSize ;  /* 0x0000000000347805 */ /* 0x000fca0000008a00 */
[----:B------:R-:W-:-:S05]  /*0ef0*/  IMAD R52, R52, -0xa0, RZ ;  /* 0xffffff6034347824 */ /* 0x000fca00078e02ff */
[----:B--2---:R-:W-:-:S14]  /*0f00*/  R2UR UR5, R52 ;  /* 0x00000000340572ca */ /* 0x004fdc00000e0000 */
[----:B------:R-:W2:Y:S01]  /*0f10*/  LDCU UR5, c[0x0][UR5+0x2b0] ;  /* 0x00005600050577ac */ /* 0x000ea20008000800 */
[----:B------:R-:W-:-:S05]  /*0f20*/  CS2R.32 R52, SR_CgaSize ;  /* 0x0000000000347805 */ /* 0x000fca0000008a00 */
[----:B------:R-:W-:-:S05]  /*0f30*/  IMAD R52, R52, -0xa0, RZ ;  /* 0xffffff6034347824 */ /* 0x000fca00078e02ff */
[----:B------:R-:W-:-:S14]  /*0f40*/  R2UR UR4, R52 ;  /* 0x00000000340472ca */ /* 0x000fdc00000e0000 */
[----:B------:R-:W3:Y:S01]  /*0f50*/  LDCU UR4, c[0x0][UR4+0x2b4] ;  /* 0x00005680040477ac */ /* 0x000ee20008000800 */
[----:B------:R-:W4:Y:S01]  /*0f60*/  S2UR UR20, SR_CTAID.Y ;  /* 0x00000000001479c3 */ /* 0x000f220000002600 */
[----:B------:R-:W-:-:S05]  /*0f70*/  CS2R.32 R52, SR_CgaSize ;  /* 0x0000000000347805 */ /* 0x000fca0000008a00 */
[----:B------:R-:W-:-:S05]  /*0f80*/  IMAD R52, R52, -0xa0, RZ ;  /* 0xffffff6034347824 */ /* 0x000fca00078e02ff */
[----:B------:R-:W-:-:S14]  /*0f90*/  R2UR UR7, R52 ;  /* 0x00000000340772ca */ /* 0x000fdc00000e0000 */
[----:B------:R-:W3:Y:S01]  /*0fa0*/  LDCU UR7, c[0x0][UR7+0x2a0] ;  /* 0x00005400070777ac */ /* 0x000ee20008000800 */
[----:B------:R-:W-:-:S05]  /*0fb0*/  CS2R.32 R52, SR_CgaSize ;  /* 0x0000000000347805 */ /* 0x000fca0000008a00 */
[----:B------:R-:W-:-:S05]  /*0fc0*/  IMAD R52, R52, -0xa0, RZ ;  /* 0xffffff6034347824 */ /* 0x000fca00078e02ff */
[----:B------:R-:W-:-:S14]  /*0fd0*/  R2UR UR63, R52 ;  /* 0x00000000343f72ca */ /* 0x000fdc00000e0000 */
[----:B------:R-:W3:Y:S01]  /*0fe0*/  LDCU UR63, c[0x0][UR63+0x2a4] ;  /* 0x000054803f3f77ac */ /* 0x000ee20008000800 */
[----:B------:R-:W-:Y:S01]  /*0ff0*/  UISETP.GT.U32.AND UP0, UPT, UR68, 0xffff, UPT ;  /* 0x0000ffff4400788c */ /* 0x000fe2000bf04070 */
[----:B------:R-:W3:Y:S01]  /*1000*/  LDCU UR25, c[0x0][0xb24] ;  /* 0x00016480ff1977ac */ /* 0x000ee20008000800 */
[----:B------:R-:W3:Y:S01]  /*1010*/  LDCU UR45, c[0x0][0xb24] ;  /* 0x00016480ff2d77ac */ /* 0x000ee20008000800 */
[----:B-1----:R-:W-:Y:S01]  /*1020*/  I2FP.F32.U32 R3, UR24 ;  /* 0x0000001800037c45 */ /* 0x002fe20008201000 */
[----:B------:R-:W1:Y:S04]  /*1030*/  LDCU UR27, c[0x0][0xb30] ;  /* 0x00016600ff1b77ac */ /* 0x000e680008000800 */
[----:B--2---:R-:W-:Y:S01]  /*1040*/  FMUL R3, R3, UR5 ;  /* 0x0000000503037c20 */ /* 0x004fe20008400000 */
[----:B------:R-:W-:Y:S01]  /*1050*/  USHF.L.U32 UR37, UR47, 0x9, URZ ;  /* 0x000000092f257899 */ /* 0x000fe200080006ff */
[----:B----4-:R-:W-:Y:S01]  /*1060*/  I2FP.F32.U32 R2, UR20 ;  /* 0x0000001400027c45 */ /* 0x010fe20008201000 */
[----:B------:R-:W-:Y:S01]  /*1070*/  UMOV UR12, 0x55 ;  /* 0x00000055000c7882 */ /* 0x000fe20000000000 */
[----:B------:R-:W-:-:S02]  /*1080*/  USHF.L.U32 UR11, UR24, 0x6, URZ ;  /* 0x00000006180b7899 */ /* 0x000fc400080006ff */
[----:B------:R-:W2:Y:S01]  /*1090*/  F2I.U32.TRUNC.NTZ R3, R3 ;  /* 0x0000000300037305 */ /* 0x000ea2000020f000 */
[----:B------:R-:W-:Y:S01]  /*10a0*/  USEL UR31, UR68, 0xffff, !UP0 ;  /* 0x0000ffff441f7887 */ /* 0x000fe2000c000000 */
[----:B---3--:R-:W-:-:S06]  /*10b0*/  FMUL R2, R2, UR4 ;  /* 0x0000000402027c20 */ /* 0x008fcc0008400000 */
[----:B------:R-:W3:Y:S01]  /*10c0*/  F2I.U32.TRUNC.NTZ R2, R2 ;  /* 0x0000000200027305 */ /* 0x000ee2000020f000 */
[----:B--2---:R-:W-:Y:S02]  /*10d0*/  R2UR UR4, R3 ;  /* 0x00000000030472ca */ /* 0x004fe400000e0000 */
[----:B------:R-:W-:Y:S02]  /*10e0*/  PRMT R3, RZ, 0x7610, R3 ;  /* 0x00007610ff037816 */ /* 0x000fe40000000003 */
[----:B---3--:R-:W-:Y:S02]  /*10f0*/  R2UR UR6, R2 ;  /* 0x00000000020672ca */ /* 0x008fe400000e0000 */
[----:B------:R-:W-:-:S07]  /*1100*/  PRMT R2, RZ, 0x7610, R2 ;  /* 0x00007610ff027816 */ /* 0x000fce0000000002 */
[----:B------:R-:W-:-:S04]  /*1110*/  UIADD3 UR5, UPT, UPT, -UR4, URZ, URZ ;  /* 0x000000ff04057290 */ /* 0x000fc8000fffe1ff */
[----:B------:R-:W-:Y:S02]  /*1120*/  UIMAD UR5, UR7, UR5, UR24 ;  /* 0x00000005070572a4 */ /* 0x000fe4000f8e0218 */
[----:B------:R-:W-:-:S04]  /*1130*/  UIADD3 UR4, UPT, UPT, -UR6, URZ, URZ ;  /* 0x000000ff06047290 */ /* 0x000fc8000fffe1ff */
[----:B------:R-:W-:Y:S01]  /*1140*/  IMAD.U32 R52, RZ, RZ, UR5 ;  /* 0x00000005ff347e24 */ /* 0x000fe2000f8e00ff */
[----:B------:R-:W-:Y:S01]  /*1150*/  UIMAD UR63, UR63, UR4, UR20 ;  /* 0x000000043f3f72a4 */ /* 0x000fe2000f8e0214 */
[----:B-1----:R-:W-:Y:S11]  /*1160*/  BRA.U UP5, `(.L_x_17) ;  /* 0x0000000105607547 */ /* 0x002ff6000b800000 */
[----:B------:R-:W-:-:S13]  /*1170*/  R2UR UR4, R52 ;  /* 0x00000000340472ca */ /* 0x000fda00000e0000 */
[----:B------:R-:W-:Y:S02]  /*1180*/  UISETP.GT.U32.AND UP0, UPT, UR4, 0x1, UPT ;  /* 0x000000010400788c */ /* 0x000fe4000bf04070 */
[----:B------:R-:W-:Y:S02]  /*1190*/  ULOP3.LUT UR10, UR4, 0xfffffffe, URZ, 0xc0, !UPT ;  /* 0xfffffffe040a7892 */ /* 0x000fe4000f8ec0ff */
[----:B------:R-:W-:Y:S02]  /*11a0*/  UISETP.NE.AND UP3, UPT, UR63, URZ, UP0 ;  /* 0x000000ff3f00728c */ /* 0x000fe40008765270 */
[----:B------:R-:W-:Y:S02]  /*11b0*/  UISETP.NE.AND UP2, UPT, UR63, 0x1, UP0 ;  /* 0x000000013f00788c */ /* 0x000fe40008745270 */
[----:B------:R-:W-:Y:S02]  /*11c0*/  UISETP.NE.AND UP1, UPT, UR63, 0x2, UP0 ;  /* 0x000000023f00788c */ /* 0x000fe40008725270 */
[----:B------:R-:W-:-:S02]  /*11d0*/  UISETP.NE.AND UP0, UPT, UR63, 0x3, UP0 ;  /* 0x000000033f00788c */ /* 0x000fc40008705270 */
[----:B------:R-:W-:Y:S02]  /*11e0*/  USEL UR6, URZ, 0x1, UP3 ;  /* 0x00000001ff067887 */ /* 0x000fe40009800000 */
[----:B------:R-:W-:Y:S02]  /*11f0*/  USEL UR5, URZ, 0x4, UP2 ;  /* 0x00000004ff057887 */ /* 0x000fe40009000000 */
[----:B------:R-:W-:Y:S02]  /*1200*/  USEL UR4, URZ, 0x10, UP1 ;  /* 0x00000010ff047887 */ /* 0x000fe40008800000 */
[----:B------:R-:W-:Y:S02]  /*1210*/  USEL UR9, URZ, 0x40, UP0 ;  /* 0x00000040ff097887 */ /* 0x000fe40008000000 */
[----:B------:R-:W-:Y:S02]  /*1220*/  USEL UR8, URZ, 0x2, UP3 ;  /* 0x00000002ff087887 */ /* 0x000fe40009800000 */
[----:B------:R-:W-:-:S02]  /*1230*/  UIADD3 UR4, UPT, UPT, UR4, UR5, UR6 ;  /* 0x0000000504047290 */ /* 0x000fc4000fffe006 */
[----:B------:R-:W-:Y:S02]  /*1240*/  USEL UR6, URZ, 0x20, UP1 ;  /* 0x00000020ff067887 */ /* 0x000fe40008800000 */
[----:B------:R-:W-:Y:S02]  /*1250*/  USEL UR7, URZ, 0x8, UP2 ;  /* 0x00000008ff077887 */ /* 0x000fe40009000000 */
[----:B------:R-:W-:Y:S02]  /*1260*/  UIADD3 UR5, UPT, UPT, UR8, UR9, UR4 ;  /* 0x0000000908057290 */ /* 0x000fe4000fffe004 */
[----:B------:R-:W-:Y:S02]  /*1270*/  ULEA UR4, UR63, UR10, 0x1 ;  /* 0x0000000a3f047291 */ /* 0x000fe4000f8e08ff */
[----:B------:R-:W-:Y:S02]  /*1280*/  USEL UR8, URZ, 0x80, UP0 ;  /* 0x00000080ff087887 */ /* 0x000fe40008000000 */
[----:B------:R-:W-:-:S03]  /*1290*/  UIADD3 UR5, UPT, UPT, UR6, UR7, UR5 ;  /* 0x0000000706057290 */ /* 0x000fc6000fffe005 */
[----:B------:R-:W-:Y:S01]  /*12a0*/  UMOV UR6, 0x3 ;  /* 0x0000000300067882 */ /* 0x000fe20000000000 */
[----:B------:R-:W-:Y:S02]  /*12b0*/  UIADD3 UR5, UPT, UPT, UR5, UR8, URZ ;  /* 0x0000000805057290 */ /* 0x000fe4000fffe0ff */
[----:B------:R-:W-:-:S04]  /*12c0*/  USHF.L.U32 UR4, UR6, UR4, URZ ;  /* 0x0000000406047299 */ /* 0x000fc800080006ff */
[----:B------:R-:W-:Y:S02]  /*12d0*/  MOV R3, UR5 ;  /* 0x0000000500037c02 */ /* 0x000fe40008000f00 */
[----:B------:R-:W-:-:S07]  /*12e0*/  IMAD.U32 R2, RZ, RZ, UR4 ;  /* 0x00000004ff027e24 */ /* 0x000fce000f8e00ff */
.L_x_17:
[----:B------:R-:W1:Y:S01]  /*12f0*/  S2UR UR36, SR_CTAID.Z ;  /* 0x00000000002479c3 */ /* 0x000e620000002700 */
[----:B------:R-:W-:Y:S02]  /*1300*/  UISETP.GE.AND UP0, UPT, UR25, 0x1, UPT ;  /* 0x000000011900788c */ /* 0x000fe4000bf06270 */
[----:B------:R-:W-:Y:S02]  /*1310*/  ULOP3.LUT UR31, UR31, 0xffff, URZ, 0xc0, !UPT ;  /* 0x0000ffff1f1f7892 */ /* 0x000fe4000f8ec0ff */
[----:B------:R-:W-:Y:S02]  /*1320*/  UISETP.NE.AND UP3, UPT, UR21, 0x2, UPT ;  /* 0x000000021500788c */ /* 0x000fe4000bf65270 */
[----:B------:R-:W-:Y:S02]  /*1330*/  ULOP3.LUT UR37, UR37, 0xc00, URZ, 0xc0, !UPT ;  /* 0x00000c0025257892 */ /* 0x000fe4000f8ec0ff */
[----:B------:R-:W-:Y:S02]  /*1340*/  ULOP3.LUT UR55, UR11, 0x40, URZ, 0xc0, !UPT ;  /* 0x000000400b377892 */ /* 0x000fe4000f8ec0ff */
[----:B------:R-:W-:Y:S01]  /*1350*/  USHF.L.U32 UR31, UR12, UR31, URZ ;  /* 0x0000001f0c1f7299 */ /* 0x000fe200080006ff */
[----:B------:R-:W-:Y:S11]  /*1360*/  BRA.U !UP0, `(.L_x_18) ;  /* 0x0000000108d47547 */ /* 0x000ff6000b800000 */
[----:B------:R-:W2:Y:S01]  /*1370*/  LDCU.128 UR12, c[0x0][0xb10] ;  /* 0x00016200ff0c77ac */ /* 0x000ea20008000c00 */
[----:B------:R-:W3:Y:S01]  /*1380*/  LDCU UR6, c[0x0][0x370] ;  /* 0x00006e00ff0677ac */ /* 0x000ee20008000800 */
[----:B------:R-:W4:Y:S01]  /*1390*/  LDCU UR5, c[0x0][0x374] ;  /* 0x00006e80ff0577ac */ /* 0x000f220008000800 */
[----:B------:R-:W1:Y:S01]  /*13a0*/  LDCU UR26, c[0x0][0xb0c] ;  /* 0x00016180ff1a77ac */ /* 0x000e620008000800 */
[----:B------:R-:W1:Y:S01]  /*13b0*/  LDCU UR7, c[0x0][0xb20] ;  /* 0x00016400ff0777ac */ /* 0x000e620008000800 */
[----:B------:R-:W1:Y:S01]  /*13c0*/  LDCU.64 UR8, c[0x0][0xb28] ;  /* 0x00016500ff0877ac */ /* 0x000e620008000a00 */
[----:B--2---:R-:W-:Y:S02]  /*13d0*/  UISETP.NE.AND UP0, UPT, UR14, 0x1, UPT ;  /* 0x000000010e00788c */ /* 0x004fe4000bf05270 */
[----:B----4-:R-:W-:Y:S02]  /*13e0*/  UIMAD.WIDE.U32 UR10, UR5, UR15, URZ ;  /* 0x0000000f050a72a5 */ /* 0x010fe4000f8e00ff */
[----:B---3--:R-:W-:-:S02]  /*13f0*/  UIMAD.WIDE.U32 UR18, UR6, UR12, URZ ;  /* 0x0000000c061272a5 */ /* 0x008fc4000f8e00ff */
[----:B-1----:R-:W-:Y:S02]  /*1400*/  UISETP.NE.AND UP1, UPT, UR26, 0x1, UPT ;  /* 0x000000011a00788c */ /* 0x002fe4000bf25270 */
[----:B------:R-:W-:Y:S01]  /*1410*/  UISETP.NE.AND UP2, UPT, UR25, 0x1, UPT ;  /* 0x000000011900788c */ /* 0x000fe2000bf45270 */
[----:B------:R-:W-:Y:S02]  /*1420*/  UMOV UR10, UR11 ;  /* 0x0000000b000a7c82 */ /* 0x000fe40008000000 */
[----:B------:R-:W-:Y:S01]  /*1430*/  UMOV UR18, UR19 ;  /* 0x0000001300127c82 */ /* 0x000fe20008000000 */
[----:B------:R-:W-:Y:S02]  /*1440*/  @UP0 USHF.R.U32.HI UR5, URZ, UR7, UR10 ;  /* 0x00000007ff050299 */ /* 0x000fe4000801160a */
[----:B------:R-:W-:Y:S02]  /*1450*/  UIMAD.WIDE.U32 UR22, UR20, UR15, URZ ;  /* 0x0000000f141672a5 */ /* 0x000fe4000f8e00ff */
[----:B------:R-:W-:-:S02]  /*1460*/  UIMAD.WIDE.U32 UR10, UR5, UR8, URZ ;  /* 0x00000008050a72a5 */ /* 0x000fc4000f8e00ff */
[----:B------:R-:W-:Y:S02]  /*1470*/  @UP1 USHF.R.U32.HI UR6, URZ, UR13, UR18 ;  /* 0x0000000dff061299 */ /* 0x000fe40008011612 */
[----:B------:R-:W-:Y:S02]  /*1480*/  UIMAD.WIDE.U32 UR16, UR24, UR12, URZ ;  /* 0x0000000c181072a5 */ /* 0x000fe4000f8e00ff */
[----:B------:R-:W-:Y:S01]  /*1490*/  UIMAD.WIDE.U32 UR18, UR6, UR8, URZ ;  /* 0x00000008061272a5 */ /* 0x000fe2000f8e00ff */
[----:B------:R-:W-:Y:S01]  /*14a0*/  UMOV UR4, UR23 ;  /* 0x0000001700047c82 */ /* 0x000fe20008000000 */
[----:B------:R-:W-:Y:S01]  /*14b0*/  UMOV UR10, UR11 ;  /* 0x0000000b000a7c82 */ /* 0x000fe20008000000 */
[----:B------:R-:W-:Y:S02]  /*14c0*/  USHF.R.U32.HI UR4, URZ, UR7, UR4 ;  /* 0x00000007ff047299 */ /* 0x000fe40008011604 */
[----:B------:R-:W-:Y:S02]  /*14d0*/  @UP2 USHF.R.U32.HI UR5, URZ, UR9, UR10 ;  /* 0x00000009ff052299 */ /* 0x000fe4000801160a */
[----:B------:R-:W-:Y:S01]  /*14e0*/  UMOV UR7, UR19 ;  /* 0x0000001300077c82 */ /* 0x000fe20008000000 */
[----:B------:R-:W-:Y:S01]  /*14f0*/  UMOV UR16, UR17 ;  /* 0x0000001100107c82 */ /* 0x000fe20008000000 */
[----:B------:R-:W-:-:S02]  /*1500*/  @UP2 USHF.R.U32.HI UR6, URZ, UR9, UR7 ;  /* 0x00000009ff062299 */ /* 0x000fc40008011607 */
[----:B------:R-:W-:Y:S02]  /*1510*/  USHF.R.U32.HI UR13, URZ, UR13, UR16 ;  /* 0x0000000dff0d7299 */ /* 0x000fe40008011610 */
[----:B------:R-:W-:Y:S02]  /*1520*/  USEL UR4, UR20, UR4, !UP0 ;  /* 0x0000000414047287 */ /* 0x000fe4000c000000 */
[----:B------:R-:W-:Y:S02]  /*1530*/  UIMAD UR7, UR5, UR25, URZ ;  /* 0x00000019050772a4 */ /* 0x000fe4000f8e02ff */
[----:B------:R-:W-:Y:S02]  /*1540*/  USEL UR5, UR24, UR13, !UP1 ;  /* 0x0000000d18057287 */ /* 0x000fe4000c800000 */
[----:B------:R-:W-:Y:S02]  /*1550*/  UIMAD UR12, UR6, UR25, URZ ;  /* 0x00000019060c72a4 */ /* 0x000fe4000f8e02ff */
[----:B------:R-:W-:-:S02]  /*1560*/  UISETP.GE.AND UP0, UPT, UR4, UR7, UPT ;  /* 0x000000070400728c */ /* 0x000fc4000bf06270 */
[----:B------:R-:W-:Y:S02]  /*1570*/  UIMAD.WIDE.U32 UR10, UR4, UR8, URZ ;  /* 0x00000008040a72a5 */ /* 0x000fe4000f8e00ff */
[----:B------:R-:W-:Y:S02]  /*1580*/  UISETP.GE.OR UP0, UPT, UR5, UR12, UP0 ;  /* 0x0000000c0500728c */ /* 0x000fe40008706670 */
[----:B------:R-:W-:Y:S02]  /*1590*/  UIMAD.WIDE.U32 UR12, UR5, UR8, URZ ;  /* 0x00000008050c72a5 */ /* 0x000fe4000f8e00ff */
[----:B------:R-:W-:Y:S01]  /*15a0*/  UIADD3 UR10, UPT, UPT, -UR4, URZ, URZ ;  /* 0x000000ff040a7290 */ /* 0x000fe2000fffe1ff */
[----:B------:R-:W-:Y:S01]  /*15b0*/  UMOV UR8, UR11 ;  /* 0x0000000b00087c82 */ /* 0x000fe20008000000 */
[----:B------:R-:W-:Y:S02]  /*15c0*/  UIADD3 UR11, UPT, UPT, -UR5, URZ, URZ ;  /* 0x000000ff050b7290 */ /* 0x000fe4000fffe1ff */
[----:B------:R-:W-:-:S03]  /*15d0*/  USHF.R.U32.HI UR8, URZ, UR9, UR8 ;  /* 0x00000009ff087299 */ /* 0x000fc60008011608 */
[----:B------:R-:W-:Y:S01]  /*15e0*/  @!UP0 UMOV UR7, UR13 ;  /* 0x0000000d00078c82 */ /* 0x000fe20008000000 */
[----:B------:R-:W-:Y:S02]  /*15f0*/  UIMAD UR20, UR14, UR10, UR20 ;  /* 0x0000000a0e1472a4 */ /* 0x000fe4000f8e0214 */
[----:B------:R-:W-:Y:S02]  /*1600*/  USEL UR8, UR4, UR8, !UP2 ;  /* 0x0000000804087287 */ /* 0x000fe4000d000000 */
[----:B------:R-:W-:Y:S02]  /*1610*/  @!UP0 USHF.R.U32.HI UR7, URZ, UR9, UR7 ;  /* 0x00000009ff078299 */ /* 0x000fe40008011607 */
[----:B------:R-:W-:Y:S02]  /*1620*/  UIADD3 UR9, UPT, UPT, -UR8, URZ, URZ ;  /* 0x000000ff08097290 */ /* 0x000fe4000fffe1ff */
[----:B------:R-:W-:Y:S02]  /*1630*/  @!UP0 USEL UR7, UR5, UR7, !UP2 ;  /* 0x0000000705078287 */ /* 0x000fe4000d000000 */
[----:B------:R-:W-:-:S02]  /*1640*/  UIMAD UR9, UR25, UR9, UR4 ;  /* 0x00000009190972a4 */ /* 0x000fc4000f8e0204 */
[----:B------:R-:W-:Y:S02]  /*1650*/  @!UP0 UIADD3 UR8, UPT, UPT, UR8, -UR7, URZ ;  /* 0x8000000708088290 */ /* 0x000fe4000fffe0ff */
[----:B------:R-:W-:Y:S02]  /*1660*/  @!UP0 UIMAD UR6, UR9, UR6, UR7 ;  /* 0x00000006090682a4 */ /* 0x000fe4000f8e0207 */
[----:B------:R-:W-:Y:S02]  /*1670*/  @!UP0 UIMAD UR4, UR8, UR25, UR5 ;  /* 0x00000019080482a4 */ /* 0x000fe4000f8e0205 */
[----:B------:R-:W-:Y:S02]  /*1680*/  UIMAD UR24, UR26, UR11, UR24 ;  /* 0x0000000b1a1872a4 */ /* 0x000fe4000f8e0218 */
[----:B------:R-:W-:Y:S01]  /*1690*/  UIMAD UR20, UR4, UR14, UR20 ;  /* 0x0000000e041472a4 */ /* 0x000fe2000f8e0214 */
[----:B------:R-:W-:Y:S02]  /*16a0*/  @!UP0 UMOV UR5, UR6 ;  /* 0x0000000600058c82 */ /* 0x000fe40008000000 */
[----:B------:R-:W-:-:S12]  /*16b0*/  UIMAD UR24, UR5, UR26, UR24 ;  /* 0x0000001a051872a4 */ /* 0x000fd8000f8e0218 */
.L_x_18:
[----:B------:R-:W-:-:S09]  /*16c0*/  UISETP.NE.AND UP0, UPT, UR27, 0x1, UPT ;  /* 0x000000011b00788c */ /* 0x000fd2000bf05270 */
[----:B------:R-:W-:Y:S05]  /*16d0*/  BRA.U UP0, `(.L_x_19) ;  /* 0x0000000100447547 */ /* 0x000fea000b800000 */
[----:B------:R-:W2:Y:S01]  /*16e0*/  LDCU.128 UR8, c[0x0][0xb10] ;  /* 0x00016200ff0877ac */ /* 0x000ea20008000c00 */
[----:B------:R-:W3:Y:S01]  /*16f0*/  LDCU UR12, c[0x0][0xb0c] ;  /* 0x00016180ff0c77ac */ /* 0x000ee20008000800 */
[----:B------:R-:W4:Y:S01]  /*1700*/  LDCU UR13, c[0x0][0xb20] ;  /* 0x00016400ff0d77ac */ /* 0x000f220008000800 */
[----:B--2---:R-:W-:Y:S02]  /*1710*/  UIMAD.WIDE.U32 UR6, UR24, UR8, URZ ;  /* 0x00000008180672a5 */ /* 0x004fe4000f8e00ff */
[----:B------:R-:W-:Y:S02]  /*1720*/  UIMAD.WIDE.U32 UR4, UR20, UR11, URZ ;  /* 0x0000000b140472a5 */ /* 0x000fe4000f8e00ff */
[----:B---3--:R-:W-:Y:S02]  /*1730*/  UISETP.NE.AND UP1, UPT, UR12, 0x1, UPT ;  /* 0x000000010c00788c */ /* 0x008fe4000bf25270 */
[----:B------:R-:W-:Y:S01]  /*1740*/  UISETP.NE.AND UP0, UPT, UR10, 0x1, UPT ;  /* 0x000000010a00788c */ /* 0x000fe2000bf05270 */
[----:B------:R-:W-:-:S02]  /*1750*/  UMOV UR6, UR7 ;  /* 0x0000000700067c82 */ /* 0x000fc40008000000 */
[----:B------:R-:W-:Y:S01]  /*1760*/  UMOV UR4, UR5 ;  /* 0x0000000500047c82 */ /* 0x000fe20008000000 */
[----:B------:R-:W-:Y:S02]  /*1770*/  USHF.R.U32.HI UR6, URZ, UR9, UR6 ;  /* 0x00000009ff067299 */ /* 0x000fe40008011606 */
[----:B----4-:R-:W-:Y:S02]  /*1780*/  USHF.R.U32.HI UR4, URZ, UR13, UR4 ;  /* 0x0000000dff047299 */ /* 0x010fe40008011604 */
[----:B------:R-:W-:Y:S02]  /*1790*/  USEL UR5, UR24, UR6, !UP1 ;  /* 0x0000000618057287 */ /* 0x000fe4000c800000 */
[----:B------:R-:W-:-:S04]  /*17a0*/  USEL UR4, UR20, UR4, !UP0 ;  /* 0x0000000414047287 */ /* 0x000fc8000c000000 */
[----:B------:R-:W-:Y:S02]  /*17b0*/  UIADD3 UR6, UPT, UPT, UR5, -UR4, URZ ;  /* 0x8000000405067290 */ /* 0x000fe4000fffe0ff */
[----:B------:R-:W-:Y:S02]  /*17c0*/  UIADD3 UR4, UPT, UPT, -UR5, UR4, URZ ;  /* 0x0000000405047290 */ /* 0x000fe4000fffe1ff */
[----:B------:R-:W-:Y:S02]  /*17d0*/  UIMAD UR20, UR6, UR10, UR20 ;  /* 0x0000000a061472a4 */ /* 0x000fe4000f8e0214 */
[----:B------:R-:W-:-:S12]  /*17e0*/  UIMAD UR24, UR4, UR12, UR24 ;  /* 0x0000000c041872a4 */ /* 0x000fd8000f8e0218 */
.L_x_19:
[----:B------:R-:W-:Y:S05]  /*17f0*/  BRA.U !UP6, `(.L_x_20) ;  /* 0x000000010e0c7547 */ /* 0x000fea000b800000 */
[----:B------:R-:W-:Y:S01]  /*1800*/  UCGABAR_WAIT ;  /* 0x0000000000007dc7 */ /* 0x000fe20008000000 */
[----:B------:R-:W-:Y:S01]  /*1810*/  CCTL.IVALL ;  /* 0x00000000ff00798f */ /* 0x000fe20002000000 */
[----:B------:R-:W-:Y:S05]  /*1820*/  BRA `(.L_x_21) ;  /* 0x0000000000047947 */ /* 0x000fea0003800000 */
.L_x_20:
[----:B------:R-:W-:Y:S06]  /*1830*/  BAR.SYNC.DEFER_BLOCKING 0x0 ;  /* 0x0000000000007b1d */ /* 0x000fec0000010000 */
.L_x_21:
[----:B------:R-:W-:Y:S05]  /*1840*/  BRA.U UP3, `(.L_x_22) ;  /* 0x0000001503b47547 */ /* 0x000fea000b800000 */
[----:B------:R-:W2:Y:S01]  /*1850*/  LDCU UR6, c[0x0][0x38c] ;  /* 0x00007180ff0677ac */ /* 0x000ea20008000800 */
[----:B------:R-:W-:Y:S01]  /*1860*/  PLOP3.LUT P2, PT, PT, PT, UP4, 0x80, 0x8 ;  /* 0x000000000008781c */ /* 0x000fe20003f4f048 */
[----:B------:R-:W-:Y:S01]  /*1870*/  IMAD.MOV.U32 R12, RZ, RZ, 0x1 ;  /* 0x00000001ff0c7424 */ /* 0x000fe200078e00ff */
[----:B------:R-:W-:Y:S02]  /*1880*/  ISETP.NE.AND P3, PT, R0, RZ, P4 ;  /* 0x000000ff0000720c */ /* 0x000fe40002765270 */
[----:B------:R-:W-:Y:S02]  /*1890*/  CS2R R10, SRZ ;  /* 0x00000000000a7805 */ /* 0x000fe4000001ff00 */
[----:B------:R-:W-:Y:S01]  /*18a0*/  PLOP3.LUT P2, PT, P2, PT, PT, 0x8, 0x80 ;  /* 0x000000000080781c */ /* 0x000fe2000174e170 */
[----:B------:R-:W-:Y:S01]  /*18b0*/  IMAD.MOV.U32 R9, RZ, RZ, RZ ;  /* 0x000000ffff097224 */ /* 0x000fe200078e00ff */
[----:B------:R-:W3:Y:S01]  /*18c0*/  LDCU UR49, c[0x0][0x370] ;  /* 0x00006e00ff3177ac */ /* 0x000ee20008000800 */
[----:B------:R-:W-:Y:S01]  /*18d0*/  IMAD.MOV.U32 R8, RZ, RZ, 0x1 ;  /* 0x00000001ff087424 */ /* 0x000fe200078e00ff */
[----:B------:R-:W4:Y:S01]  /*18e0*/  LDCU.64 UR42, c[0x0][0x348] ;  /* 0x00006900ff2a77ac */ /* 0x000f220008000a00 */
[----:B------:R-:W-:Y:S01]  /*18f0*/  ULEA.HI UR53, UR37, UR55, URZ, 0x1a ;  /* 0x0000003725357291 */ /* 0x000fe2000f8fd0ff */
[----:B------:R-:W1:Y:S01]  /*1900*/  LDCU UR48, c[0x0][0x374] ;  /* 0x00006e80ff3077ac */ /* 0x000e620008000800 */
[----:B--2---:R-:W-:-:S02]  /*1910*/  UIADD3 UR5, UPT, UPT, UR6, 0x7f, URZ ;  /* 0x0000007f06057890 */ /* 0x004fc4000fffe0ff */
[----:B------:R-:W-:Y:S02]  /*1920*/  UIADD3 UR56, UPT, UPT, UR6, 0xfe, URZ ;  /* 0x000000fe06387890 */ /* 0x000fe4000fffe0ff */
[----:B------:R-:W-:Y:S01]  /*1930*/  USHF.R.S32.HI UR4, URZ, 0x1f, UR5 ;  /* 0x0000001fff047899 */ /* 0x000fe20008011405 */
[----:B------:R-:W-:-:S03]  /*1940*/  UMOV UR29, URZ ;  /* 0x000000ff001d7c82 */ /* 0x000fc60008000000 */
[----:B------:R-:W-:Y:S02]  /*1950*/  ULEA.HI UR4, UR4, UR5, URZ, 0x7 ;  /* 0x0000000504047291 */ /* 0x000fe4000f8f38ff */
[----:B------:R-:W-:Y:S02]  /*1960*/  UIADD3 UR5, UPT, UPT, UR6, -0x1, URZ ;  /* 0xffffffff06057890 */ /* 0x000fe4000fffe0ff */
[----:B------:R-:W-:Y:S02]  /*1970*/  USHF.R.S32.HI UR51, URZ, 0x7, UR4 ;  /* 0x00000007ff337899 */ /* 0x000fe40008011404 */
[----:B------:R-:W-:Y:S02]  /*1980*/  UISETP.GE.U32.AND UP1, UPT, UR5, -0xff, UPT ;  /* 0xffffff010500788c */ /* 0x000fe4000bf26070 */
[----:B------:R-:W-:-:S04]  /*1990*/  UISETP.LT.U32.AND UP0, UPT, UR51, 0x6, UPT ;  /* 0x000000063300788c */ /* 0x000fc8000bf01070 */
[----:B------:R-:W-:Y:S02]  /*19a0*/  USEL UR50, UR51, 0x6, UP0 ;  /* 0x0000000633327887 */ /* 0x000fe40008000000 */
[----:B------:R-:W-:Y:S02]  /*19b0*/  UISETP.NE.AND UP0, UPT, UR21, URZ, UPT ;  /* 0x000000ff1500728c */ /* 0x000fe4000bf05270 */
[----:B------:R-:W-:Y:S02]  /*19c0*/  UIADD3 UR4, UPT, UPT, UR50, -0x1, URZ ;  /* 0xffffffff32047890 */ /* 0x000fe4000fffe0ff */
[----:B------:R-:W-:Y:S02]  /*19d0*/  @UP1 UIADD3 UR4, UPT, UPT, UR50, URZ, URZ ;  /* 0x000000ff32041290 */ /* 0x000fe4000fffe0ff */
[----:B------:R-:W-:Y:S02]  /*19e0*/  USEL UR38, UR46, 0x2, UP0 ;  /* 0x000000022e267887 */ /* 0x000fe40008000000 */
[----:B------:R-:W-:-:S02]  /*19f0*/  UIADD3 UR54, UPT, UPT, UR51, -UR50, URZ ;  /* 0x8000003233367290 */ /* 0x000fc4000fffe0ff */
[----:B------:R-:W-:Y:S02]  /*1a00*/  UIADD3 UR39, UPT, UPT, UR4, 0x1, URZ ;  /* 0x0000000104277890 */ /* 0x000fe4000fffe0ff */
[----:B-1-34-:R-:W-:-:S12]  /*1a10*/  UIADD3 UR52, UPT, UPT, -UR4, URZ, URZ ;  /* 0x000000ff04347290 */ /* 0x01afd8000fffe1ff */
.L_x_46:
[----:B------:R-:W-:Y:S01]  /*1a20*/  UISETP.NE.AND UP0, UPT, UR47, URZ, UPT ;  /* 0x000000ff2f00728c */ /* 0x000fe2000bf05270 */
[----:B------:R-:W1:Y:S08]  /*1a30*/  S2UR UR47, SR_CgaCtaId ;  /* 0x00000000002f79c3 */ /* 0x000e700000008800 */
[----:B---3--:R-:W-:Y:S05]  /*1a40*/  BRA.U UP0, `(.L_x_23) ;  /* 0x0000000100347547 */ /* 0x008fea000b800000 */
[----:B------:R-:W2:Y:S01]  /*1a50*/  S2R R0, SR_CgaCtaId ;  /* 0x0000000000007919 */ /* 0x000ea20000008800 */
[----:B------:R-:W-:-:S04]  /*1a60*/  MOV R2, 0x400 ;  /* 0x0000040000027802 */ /* 0x000fc80000000f00 */
[----:B--2---:R-:W-:Y:S02]  /*1a70*/  LEA R0, R0, R2, 0x18 ;  /* 0x0000000200007211 */ /* 0x004fe400078ec0ff */
[----:B------:R-:W-:-:S03]  /*1a80*/  SHF.L.U32 R2, R8, 0x1f, RZ ;  /* 0x0000001f08027819 */ /* 0x000fc600000006ff */
[----:B------:R-:W-:-:S04]  /*1a90*/  IMAD R0, R9, 0x8, R0 ;  /* 0x0000000809007824 */ /* 0x000fc800078e0200 */
[----:B------:R-:W2:Y:S02]  /*1aa0*/  SYNCS.PHASECHK.TRANS64.TRYWAIT P0, [R0+URZ+0x120], R2 ;  /* 0x00012002000075a7 */ /* 0x000ea400080011ff */
[----:B--2---:R-:W-:Y:S05]  /*1ab0*/  @!P0 BRA `(.L_x_24) ;  /* 0x0000007800188947 */ /* 0x004fea0003800000 */
.L_x_155:
[----:B------:R-:W-:Y:S01]  /*1ac0*/  VIADD R9, R9, 0x1 ;  /* 0x0000000109097836 */ /* 0x000fe20000000000 */
[----:B------:R2:W-:Y:S04]  /*1ad0*/  SYNCS.ARRIVE.TRANS64.A1T0 RZ, [R0+URZ+0x110], RZ ;  /* 0x000110ff00ff79a7 */ /* 0x0005e800081000ff */
[----:B------:R-:W-:-:S04]  /*1ae0*/  ISETP.NE.AND P0, PT, R9, 0x2, PT ;  /* 0x000000020900780c */ /* 0x000fc80003f05270 */
[----:B------:R-:W-:Y:S02]  /*1af0*/  SEL R9, R9, RZ, P0 ;  /* 0x000000ff09097207 */ /* 0x000fe40000000000 */
[----:B--2---:R-:W-:-:S04]  /*1b00*/  SEL R0, RZ, 0x1, P0 ;  /* 0x00000001ff007807 */ /* 0x004fc80000000000 */
[----:B------:R-:W-:-:S07]  /*1b10*/  LOP3.LUT R8, R8, R0, RZ, 0x3c, !PT ;  /* 0x0000000008087212 */ /* 0x000fce00078e3cff */
.L_x_23:
[----:B------:R-:W-:Y:S01]  /*1b20*/  UMOV UR21, 0x400 ;  /* 0x0000040000157882 */ /* 0x000fe20000000000 */
[----:B------:R-:W-:Y:S01]  /*1b30*/  SHF.L.U32 R0, R12, 0x1f, RZ ;  /* 0x0000001f0c007819 */ /* 0x000fe200000006ff */
[----:B-1----:R-:W-:Y:S02]  /*1b40*/  ULEA UR21, UR47, UR21, 0x18 ;  /* 0x000000152f157291 */ /* 0x002fe4000f8ec0ff */
[----:B------:R-:W-:Y:S02]  /*1b50*/  UISETP.GE.U32.AND UP0, UPT, UR56, 0xff, UPT ;  /* 0x000000ff3800788c */ /* 0x000fe4000bf06070 */
[----:B------:R-:W-:Y:S02]  /*1b60*/  ULEA UR4, UR29, UR21, 0x3 ;  /* 0x000000151d047291 */ /* 0x000fe4000f8e18ff */
[----:B------:R-:W-:Y:S01]  /*1b70*/  ULEA UR19, UR20, UR55, 0x7 ;  /* 0x0000003714137291 */ /* 0x000fe2000f8e38ff */
[----:B------:R-:W-:-:S06]  /*1b80*/  UMOV UR13, URZ ;  /* 0x000000ff000d7c82 */ /* 0x000fcc0008000000 */
[----:B------:R1:W2:Y:S01]  /*1b90*/  SYNCS.PHASECHK.TRANS64.TRYWAIT P1, [UR4+0x30], R0 ;  /* 0x00003000ff0075a7 */ /* 0x0002a20008021104 */
[----:B------:R-:W-:-:S04]  /*1ba0*/  ULEA.HI UR4, UR24, UR24, URZ, 0x1 ;  /* 0x0000001818047291 */ /* 0x000fc8000f8f08ff */
[----:B------:R-:W-:-:S04]  /*1bb0*/  USHF.L.U32 UR4, UR4, 0x6, URZ ;  /* 0x0000000604047899 */ /* 0x000fc800080006ff */
[----:B------:R-:W-:-:S04]  /*1bc0*/  ULOP3.LUT UR35, UR4, 0xffffff80, URZ, 0xc0, !UPT ;  /* 0xffffff8004237892 */ /* 0x000fc8000f8ec0ff */
[----:B------:R-:W-:Y:S01]  /*1bd0*/  UIADD3 UR35, UPT, UPT, UR53, UR35, URZ ;  /* 0x0000002335237290 */ /* 0x000fe2000fffe0ff */
[----:B------:R-:W-:Y:S11]  /*1be0*/  BRA.U !UP0, `(.L_x_25) ;  /* 0x0000000508107547 */ /* 0x000ff6000b800000 */
[----:B------:R-:W-:Y:S01]  /*1bf0*/  UMOV UR30, UR52 ;  /* 0x00000034001e7c82 */ /* 0x000fe20008000000 */
[----:B------:R-:W-:Y:S01]  /*1c00*/  UMOV UR6, UR29 ;  /* 0x0000001d00067c82 */ /* 0x000fe20008000000 */
[----:B------:R-:W-:-:S05]  /*1c10*/  UMOV UR26, 0x40 ;  /* 0x00000040001a7882 */ /* 0x000fca0000000000 */
.L_x_33:
[----:B------:R-:W-:Y:S01]  /*1c20*/  ULEA UR5, UR6, UR21, 0x3 ;  /* 0x0000001506057291 */ /* 0x000fe2000f8e18ff */
[----:B--2---:R-:W-:Y:S01]  /*1c30*/  @P4 MOV R2, 0x10000 ;  /* 0x0001000000024802 */ /* 0x004fe20000000f00 */
[----:B--23--:R-:W-:Y:S10]  /*1c40*/  @P1 BRA `(.L_x_26) ;  /* 0x00000000000c1947 */ /* 0x00cff40003800000 */
[----:B------:R-:W-:-:S04]  /*1c50*/  SHF.L.U32 R3, R12, 0x1f, RZ ;  /* 0x0000001f0c037819 */ /* 0x000fc800000006ff */
[----:B------:R-:W2:Y:S02]  /*1c60*/  SYNCS.PHASECHK.TRANS64.TRYWAIT P0, [UR5+0x30], R3 ;  /* 0x00003003ff0075a7 */ /* 0x000ea40008001105 */
[----:B--2---:R-:W-:Y:S05]  /*1c70*/  @!P0 BRA `(.L_x_27) ;  /* 0x0000007400bc8947 */ /* 0x004fea0003800000 */
.L_x_26:
[----:B------:R2:W-:Y:S01]  /*1c80*/  @P4 SYNCS.ARRIVE.TRANS64 RZ, [UR5], R2 ;  /* 0x00000002ffff49a7 */ /* 0x0005e20008000005 */
[----:B------:R-:W-:Y:S02]  /*1c90*/  ULOP3.LUT UR4, UR38, 0x2, URZ, 0xfc, !UPT ;  /* 0x0000000226047892 */ /* 0x000fe4000f8efcff */
[----:B------:R-:W-:Y:S02]  /*1ca0*/  UIADD3 UR30, UPT, UPT, UR30, 0x1, URZ ;  /* 0x000000011e1e7890 */ /* 0x000fe4000fffe0ff */
[----:B------:R-:W-:Y:S02]  /*1cb0*/  UISETP.NE.AND UP0, UPT, UR4, 0x2, UPT ;  /* 0x000000020400788c */ /* 0x000fe4000bf05270 */
[----:B------:R-:W-:-:S07]  /*1cc0*/  UISETP.NE.AND UP2, UPT, UR30, 0x1, UPT ;  /* 0x000000011e00788c */ /* 0x000fce000bf45270 */
[----:B------:R-:W-:Y:S05]  /*1cd0*/  BRA.U UP0, `(.L_x_28) ;  /* 0x0000000100047547 */ /* 0x000fea000b800000 */
[----:B------:R-:W-:Y:S05]  /*1ce0*/  BPT.TRAP 0x1 ;  /* 0x000000040000795c */ /* 0x000fea0000300000 */
.L_x_28:
[----:B------:R-:W-:Y:S04]  /*1cf0*/  BSSY.RECONVERGENT B0, `(.L_x_29) ;  /* 0x0000003000007945 */ /* 0x000fe80003800200 */
[----:B------:R-:W-:Y:S05]  /*1d00*/  @!P3 BRA `(.L_x_30) ;  /* 0x000000000004b947 */ /* 0x000fea0003800000 */
[----:B------:R-:W-:Y:S05]  /*1d10*/  BPT.TRAP 0x1 ;  /* 0x000000040000795c */ /* 0x000fea0000300000 */
.L_x_30:
[----:B------:R-:W-:Y:S05]  /*1d20*/  BSYNC.RECONVERGENT B0 ;  /* 0x0000000000007941 */ /* 0x000fea0003800200 */
.L_x_29:
[----:B------:R-:W-:Y:S01]  /*1d30*/  UIADD3 UR4, UPT, UPT, UR6, 0x1, URZ ;  /* 0x0000000106047890 */ /* 0x000fe2000fffe0ff */
[----:B------:R-:W-:Y:S01]  /*1d40*/  BSSY.RECONVERGENT B0, `(.L_x_31) ;  /* 0x000002a000007945 */ /* 0x000fe20003800200 */
[----:B------:R-:W-:Y:S02]  /*1d50*/  ELECT P0, URZ, PT ;  /* 0x0000000000ff782f */ /* 0x000fe40003800000 */
[----:B------:R-:W-:-:S04]  /*1d60*/  UISETP.NE.AND UP0, UPT, UR4, 0x6, UPT ;  /* 0x000000060400788c */ /* 0x000fc8000bf05270 */
[----:B------:R-:W-:Y:S02]  /*1d70*/  USEL UR7, URZ, 0x1, UP0 ;  /* 0x00000001ff077887 */ /* 0x000fe40008000000 */
[----:B------:R-:W-:-:S04]  /*1d80*/  USEL UR29, UR4, URZ, UP0 ;  /* 0x000000ff041d7287 */ /* 0x000fc80008000000 */
[----:B------:R-:W-:Y:S01]  /*1d90*/  ULEA UR4, UR29, UR21, 0x3 ;  /* 0x000000151d047291 */ /* 0x000fe2000f8e18ff */
[----:B------:R-:W-:-:S04]  /*1da0*/  LOP3.LUT R12, R12, UR7, RZ, 0x3c, !PT ;  /* 0x000000070c0c7c12 */ /* 0x000fc8000f8e3cff */
[----:B-1----:R-:W-:-:S04]  /*1db0*/  SHF.L.U32 R0, R12, 0x1f, RZ ;  /* 0x0000001f0c007819 */ /* 0x002fc800000006ff */
[----:B------:R1:W3:Y:S01]  /*1dc0*/  SYNCS.PHASECHK.TRANS64.TRYWAIT P1, [UR4+0x30], R0 ;  /* 0x00003000ff0075a7 */ /* 0x0002e20008021104 */
[----:B------:R-:W-:Y:S05]  /*1dd0*/  @!P0 BRA `(.L_x_32) ;  /* 0x0000000000808947 */ /* 0x000fea0003800000 */
[----:B------:R-:W-:Y:S02]  /*1de0*/  USHF.L.U32 UR4, UR6, 0xe, URZ ;  /* 0x0000000e06047899 */ /* 0x000fe400080006ff */
[----:B------:R-:W-:Y:S02]  /*1df0*/  UIADD3 UR22, UP1, UPT, UR42, 0x80, URZ ;  /* 0x000000802a167890 */ /* 0x000fe4000ff3e0ff */
[----:B------:R-:W-:Y:S02]  /*1e00*/  ULEA UR24, UR37, UR4, 0x1 ;  /* 0x0000000425187291 */ /* 0x000fe4000f8e08ff */
[----:B------:R-:W-:Y:S02]  /*1e10*/  UIADD3 UR14, UP0, UPT, UR42, 0x180, URZ ;  /* 0x000001802a0e7890 */ /* 0x000fe4000ff1e0ff */
[----:B------:R-:W-:Y:S02]  /*1e20*/  UIADD3 UR24, UPT, UPT, UR21, UR24, URZ ;  /* 0x0000001815187290 */ /* 0x000fe4000fffe0ff */
[----:B------:R-:W-:-:S02]  /*1e30*/  UIADD3 UR4, UPT, UPT, UR21, UR4, URZ ;  /* 0x0000000415047290 */ /* 0x000fc4000fffe0ff */
[----:B------:R-:W-:Y:S02]  /*1e40*/  UIADD3 UR34, UPT, UPT, UR26, -0x40, URZ ;  /* 0xffffffc01a227890 */ /* 0x000fe4000fffe0ff */
[----:B------:R-:W-:Y:S02]  /*1e50*/  ULOP3.LUT UR33, UR5, 0xfefffff8, URZ, 0xc0, !UPT ;  /* 0xfefffff805217892 */ /* 0x000fe4000f8ec0ff */
[----:B------:R-:W-:Y:S02]  /*1e60*/  UIADD3.X UR23, UPT, UPT, URZ, UR43, URZ, UP1, !UPT ;  /* 0x0000002bff177290 */ /* 0x000fe40008ffe4ff */
[----:B------:R-:W-:Y:S02]  /*1e70*/  UIADD3 UR32, UPT, UPT, UR24, 0x4300, URZ ;  /* 0x0000430018207890 */ /* 0x000fe4000fffe0ff */
[----:B------:R-:W-:Y:S02]  /*1e80*/  UPRMT UR7, URZ, 0x5410, UR31 ;  /* 0x00005410ff077896 */ /* 0x000fe4000800001f */
[----:B------:R-:W-:-:S02]  /*1e90*/  UIADD3 UR24, UPT, UPT, UR24, 0x6300, URZ ;  /* 0x0000630018187890 */ /* 0x000fc4000fffe0ff */
[----:B------:R-:W-:Y:S02]  /*1ea0*/  UIADD3.X UR15, UPT, UPT, URZ, UR43, URZ, UP0, !UPT ;  /* 0x0000002bff0f7290 */ /* 0x000fe400087fe4ff */
[----:B------:R-:W-:Y:S02]  /*1eb0*/  UIADD3 UR16, UPT, UPT, UR4, 0x1c300, URZ ;  /* 0x0001c30004107890 */ /* 0x000fe4000fffe0ff */
[----:B------:R-:W-:Y:S01]  /*1ec0*/  UIADD3 UR8, UPT, UPT, UR4, 0x1e300, URZ ;  /* 0x0001e30004087890 */ /* 0x000fe2000fffe0ff */
[----:B------:R-:W-:Y:S01]  /*1ed0*/  UMOV UR40, 0x0 ;  /* 0x0000000000287882 */ /* 0x000fe20000000000 */
[----:B------:R-:W-:Y:S01]  /*1ee0*/  UMOV UR41, 0x10000000 ;  /* 0x1000000000297882 */ /* 0x000fe20000000000 */
[----:B------:R-:W-:Y:S01]  /*1ef0*/  UMOV UR27, UR35 ;  /* 0x00000023001b7c82 */ /* 0x000fe20008000000 */
[----:B------:R-:W-:Y:S01]  /*1f00*/  UMOV UR28, UR36 ;  /* 0x00000024001c7c82 */ /* 0x000fe20008000000 */
[----:B------:R-:W-:Y:S01]  /*1f10*/  UMOV UR25, UR33 ;  /* 0x0000002100197c82 */ /* 0x000fe20008000000 */
[----:B------:R-:W-:Y:S01]  /*1f20*/  UMOV UR20, UR36 ;  /* 0x0000002400147c82 */ /* 0x000fe20008000000 */
[----:B------:R-:W-:Y:S01]  /*1f30*/  UMOV UR17, UR33 ;  /* 0x0000002100117c82 */ /* 0x000fe20008000000 */
[----:B------:R-:W-:Y:S01]  /*1f40*/  UMOV UR18, UR34 ;  /* 0x0000002200127c82 */ /* 0x000fe20008000000 */
[----:B------:R4:W-:Y:S01]  /*1f50*/  UTMALDG.3D.MULTICAST.2CTA [UR32], [UR22], UR7, desc[UR40] ;  /* 0x00002820160073b4 */ /* 0x0009e20008211807 */
[----:B------:R-:W-:Y:S01]  /*1f60*/  UMOV UR10, UR26 ;  /* 0x0000001a000a7c82 */ /* 0x000fe20008000000 */
[----:B------:R-:W-:Y:S01]  /*1f70*/  UMOV UR11, UR19 ;  /* 0x00000013000b7c82 */ /* 0x000fe20008000000 */
[----:B------:R-:W-:Y:S01]  /*1f80*/  UMOV UR12, UR36 ;  /* 0x00000024000c7c82 */ /* 0x000fe20008000000 */
[----:B------:R-:W-:Y:S01]  /*1f90*/  UMOV UR9, UR33 ;  /* 0x0000002100097c82 */ /* 0x000fe20008000000 */
[----:B------:R4:W-:Y:S01]  /*1fa0*/  UTMALDG.3D.MULTICAST.2CTA [UR24], [UR22], UR7, desc[UR40] ;  /* 0x00002818160073b4 */ /* 0x0009e20008211807 */
[----:B------:R4:W-:Y:S01]  /*1fb0*/  UTMALDG.3D.2CTA [UR16], [UR14], desc[UR40] ;  /* 0x000028100e0075b4 */ /* 0x0009e20008211000 */
[----:B------:R4:W-:Y:S02]  /*1fc0*/  UTMALDG.3D.2CTA [UR8], [UR14], desc[UR40] ;  /* 0x000028080e0075b4 */ /* 0x0009e40008211000 */
[----:B----4-:R-:W-:Y:S01]  /*1fd0*/  NOP ;  /* 0x0000000000007918 */ /* 0x010fe20000000000 */
.L_x_32:
[----:B------:R-:W-:Y:S05]  /*1fe0*/  BSYNC.RECONVERGENT B0 ;  /* 0x0000000000007941 */ /* 0x000fea0003800200 */
.L_x_31:
[----:B------:R-:W-:Y:S01]  /*1ff0*/  UIADD3 UR26, UPT, UPT, UR26, 0x80, URZ ;  /* 0x000000801a1a7890 */ /* 0x000fe2000fffe0ff */
[----:B------:R-:W-:Y:S01]  /*2000*/  UMOV UR6, UR29 ;  /* 0x0000001d00067c82 */ /* 0x000fe20008000000 */
[----:B------:R-:W-:Y:S01]  /*2010*/  UMOV UR13, UR39 ;  /* 0x00000027000d7c82 */ /* 0x000fe20008000000 */
[----:B------:R-:W-:Y:S09]  /*2020*/  BRA.U UP2, `(.L_x_33) ;  /* 0xfffffff902fc7547 */ /* 0x000ff2000b83ffff */
.L_x_25:
[----:B------:R-:W-:Y:S01]  /*2030*/  ULEA UR4, UR29, UR21, 0x3 ;  /* 0x000000151d047291 */ /* 0x000fe2000f8e18ff */
[----:B-1----:R-:W-:Y:S01]  /*2040*/  SHF.L.U32 R0, R12, 0x1f, RZ ;  /* 0x0000001f0c007819 */ /* 0x002fe200000006ff */
[----:B------:R-:W-:Y:S01]  /*2050*/  @!P2 SYNCS.ARRIVE.TRANS64.A1T0 RZ, [UR21+0xa8], RZ ;  /* 0x0000a8ffffffa9a7 */ /* 0x000fe20008100015 */
[----:B------:R-:W-:-:S06]  /*2060*/  UISETP.GT.AND UP0, UPT, UR51, UR50, UPT ;  /* 0x000000323300728c */ /* 0x000fcc000bf04270 */
[----:B--23--:R1:W2:Y:S03]  /*2070*/  SYNCS.PHASECHK.TRANS64.TRYWAIT P1, [UR4+0x30], R0 ;  /* 0x00003000ff0075a7 */ /* 0x00c2a60008021104 */
[----:B------:R-:W-:Y:S05]  /*2080*/  BRA.U !UP0, `(.L_x_34) ;  /* 0x0000000508087547 */ /* 0x000fea000b800000 */
[----:B------:R-:W-:Y:S01]  /*2090*/  UIADD3 UR30, UPT, UPT, UR54, UR13, URZ ;  /* 0x0000000d361e7290 */ /* 0x000fe2000fffe0ff */
[----:B------:R-:W-:-:S11]  /*20a0*/  UMOV UR7, UR29 ;  /* 0x0000001d00077c82 */ /* 0x000fd60008000000 */
.L_x_42:
[----:B------:R-:W-:Y:S01]  /*20b0*/  ULEA UR6, UR7, UR21, 0x3 ;  /* 0x0000001507067291 */ /* 0x000fe2000f8e18ff */
[----:B--2---:R-:W-:Y:S01]  /*20c0*/  @P4 MOV R2, 0x10000 ;  /* 0x0001000000024802 */ /* 0x004fe20000000f00 */
[----:B--23--:R-:W-:Y:S10]  /*20d0*/  @P1 BRA `(.L_x_35) ;  /* 0x00000000000c1947 */ /* 0x00cff40003800000 */
[----:B------:R-:W-:-:S04]  /*20e0*/  SHF.L.U32 R3, R12, 0x1f, RZ ;  /* 0x0000001f0c037819 */ /* 0x000fc800000006ff */
[----:B------:R-:W2:Y:S02]  /*20f0*/  SYNCS.PHASECHK.TRANS64.TRYWAIT P0, [UR6+0x30], R3 ;  /* 0x00003003ff0075a7 */ /* 0x000ea40008001106 */
[----:B--2---:R-:W-:Y:S05]  /*2100*/  @!P0 BRA `(.L_x_36) ;  /* 0x0000007000b08947 */ /* 0x004fea0003800000 */
.L_x_35:
[----:B------:R2:W-:Y:S01]  /*2110*/  @P4 SYNCS.ARRIVE.TRANS64 RZ, [UR6], R2 ;  /* 0x00000002ffff49a7 */ /* 0x0005e20008000006 */
[----:B------:R-:W-:-:S04]  /*2120*/  ULOP3.LUT UR4, UR38, 0x2, URZ, 0xfc, !UPT ;  /* 0x0000000226047892 */ /* 0x000fc8000f8efcff */
[----:B------:R-:W-:-:S09]  /*2130*/  UISETP.NE.AND UP0, UPT, UR4, 0x2, UPT ;  /* 0x000000020400788c */ /* 0x000fd2000bf05270 */
[----:B------:R-:W-:Y:S05]  /*2140*/  BRA.U UP0, `(.L_x_37) ;  /* 0x0000000100047547 */ /* 0x000fea000b800000 */
[----:B------:R-:W-:Y:S05]  /*2150*/  BPT.TRAP 0x1 ;  /* 0x000000040000795c */ /* 0x000fea0000300000 */
.L_x_37:
[----:B------:R-:W-:Y:S04]  /*2160*/  BSSY.RECONVERGENT B0, `(.L_x_38) ;  /* 0x0000003000007945 */ /* 0x000fe80003800200 */
[----:B------:R-:W-:Y:S05]  /*2170*/  @!P3 BRA `(.L_x_39) ;  /* 0x000000000004b947 */ /* 0x000fea0003800000 */
[----:B------:R-:W-:Y:S05]  /*2180*/  BPT.TRAP 0x1 ;  /* 0x000000040000795c */ /* 0x000fea0000300000 */
.L_x_39:
[----:B------:R-:W-:Y:S05]  /*2190*/  BSYNC.RECONVERGENT B0 ;  /* 0x0000000000007941 */ /* 0x000fea0003800200 */
.L_x_38:
        /* <DEDUP_REMOVED lines=14> */
[----:B------:R-:W-:Y:S02]  /*2280*/  USHF.L.U32 UR34, UR13, 0x7, URZ ;  /* 0x000000070d227899 */ /* 0x000fe400080006ff */
[----:B------:R-:W-:Y:S02]  /*2290*/  UIADD3 UR24, UPT, UPT, UR21, UR24, URZ ;  /* 0x0000001815187290 */ /* 0x000fe4000fffe0ff */
[----:B------:R-:W-:-:S02]  /*22a0*/  UIADD3 UR22, UP0, UPT, UR42, 0x180, URZ ;  /* 0x000001802a167890 */ /* 0x000fc4000ff1e0ff */
[----:B------:R-:W-:Y:S02]  /*22b0*/  UIADD3 UR4, UPT, UPT, UR21, UR4, URZ ;  /* 0x0000000415047290 */ /* 0x000fe4000fffe0ff */
[----:B------:R-:W-:Y:S02]  /*22c0*/  ULOP3.LUT UR33, UR6, 0xfefffff8, URZ, 0xc0, !UPT ;  /* 0xfefffff806217892 */ /* 0x000fe4000f8ec0ff */
[----:B------:R-:W-:Y:S02]  /*22d0*/  UIADD3.X UR15, UPT, UPT, URZ, UR43, URZ, UP1, !UPT ;  /* 0x0000002bff0f7290 */ /* 0x000fe40008ffe4ff */
[----:B------:R-:W-:Y:S02]  /*22e0*/  UIADD3 UR32, UPT, UPT, UR24, 0x4300, URZ ;  /* 0x0000430018207890 */ /* 0x000fe4000fffe0ff */
[----:B------:R-:W-:Y:S02]  /*22f0*/  UPRMT UR5, URZ, 0x5410, UR31 ;  /* 0x00005410ff057896 */ /* 0x000fe4000800001f */
[----:B------:R-:W-:-:S02]  /*2300*/  UIADD3 UR26, UPT, UPT, UR34, 0x40, URZ ;  /* 0x00000040221a7890 */ /* 0x000fc4000fffe0ff */
[----:B------:R-:W-:Y:S02]  /*2310*/  UIADD3 UR24, UPT, UPT, UR24, 0x6300, URZ ;  /* 0x0000630018187890 */ /* 0x000fe4000fffe0ff */
        /* <DEDUP_REMOVED lines=20> */
.L_x_41:
[----:B------:R-:W-:Y:S05]  /*2460*/  BSYNC.RECONVERGENT B0 ;  /* 0x0000000000007941 */ /* 0x000fea0003800200 */
.L_x_40:
[----:B------:R-:W-:Y:S01]  /*2470*/  UIADD3 UR13, UPT, UPT, UR13, 0x1, URZ ;  /* 0x000000010d0d7890 */ /* 0x000fe2000fffe0ff */
[----:B------:R-:W-:-:S03]  /*2480*/  UMOV UR7, UR29 ;  /* 0x0000001d00077c82 */ /* 0x000fc60008000000 */
[----:B------:R-:W-:-:S09]  /*2490*/  UISETP.NE.AND UP0, UPT, UR13, UR30, UPT ;  /* 0x0000001e0d00728c */ /* 0x000fd2000bf05270 */
[----:B------:R-:W-:Y:S05]  /*24a0*/  BRA.U UP0, `(.L_x_42) ;  /* 0xfffffffd00007547 */ /* 0x000fea000b83ffff */
.L_x_34:
[C---:B------:R-:W-:Y:S01]  /*24b0*/  LEA R3, R11.reuse, UR21, 0x3 ;  /* 0x000000150b037c11 */ /* 0x040fe2000f8e18ff */
[----:B------:R-:W-:Y:S01]  /*24c0*/  NOP ;  /* 0x0000000000007918 */ /* 0x000fe20000000000 */
[----:B-1----:R-:W-:Y:S02]  /*24d0*/  SHF.L.U32 R0, R10, 0x1f, RZ ;  /* 0x0000001f0a007819 */ /* 0x002fe400000006ff */
[----:B------:R-:W-:Y:S02]  /*24e0*/  LEA R4, R11, UR21, 0x4 ;  /* 0x000000150b047c11 */ /* 0x000fe4000f8e20ff */
[----:B------:R-:W1:Y:S02]  /*24f0*/  SYNCS.PHASECHK.TRANS64.TRYWAIT P0, [R3+URZ+0xb0], R0 ;  /* 0x0000b000030075a7 */ /* 0x000e6400080011ff */
[----:B-1----:R-:W-:Y:S05]  /*2500*/  @!P0 BRA `(.L_x_43) ;  /* 0x0000006c00c88947 */ /* 0x002fea0003800000 */
.L_x_158:
[----:B------:R-:W4:Y:S01]  /*2510*/  LDS.128 R4, [R4+0x140] ;  /* 0x0001400004047984 */ /* 0x000f220000000c00 */
[----:B------:R-:W-:Y:S01]  /*2520*/  UISETP.GE.AND UP0, UPT, UR45, 0x1, UPT ;  /* 0x000000012d00788c */ /* 0x000fe2000bf06270 */
[----:B------:R-:W-:Y:S01]  /*2530*/  @!PT LDS RZ, [RZ] ;  /* 0x00000000fffff984 */ /* 0x000fe20000000800 */
[----:B------:R-:W-:Y:S01]  /*2540*/  @!PT LDS RZ, [RZ] ;  /* 0x00000000fffff984 */ /* 0x000fe20000000800 */
[----:B------:R-:W-:Y:S01]  /*2550*/  @!PT LDS RZ, [RZ] ;  /* 0x00000000fffff984 */ /* 0x000fe20000000800 */
[----:B------:R-:W-:Y:S01]  /*2560*/  @!PT LDS RZ, [RZ] ;  /* 0x00000000fffff984 */ /* 0x000fe20000000800 */
[----:B------:R1:W-:Y:S06]  /*2570*/  MEMBAR.ALL.CTA ;  /* 0x0000000000007992 */ /* 0x0003ec0000008000 */
[----:B-1----:R-:W1:Y:S01]  /*2580*/  FENCE.VIEW.ASYNC.S ;  /* 0x00000000000073c6 */ /* 0x002e620000000000 */
[----:B----4-:R-:W-:-:S13]  /*2590*/  LOP3.LUT P0, RZ, R6, 0x1, RZ, 0xc0, !PT ;  /* 0x0000000106ff7812 */ /* 0x010fda000780c0ff */
[----:B-1----:R-:W-:Y:S01]  /*25a0*/  VOTEU.ANY UP1, P0 ;  /* 0x0000000000ff7886 */ /* 0x002fe20000020100 */
[----:B------:R-:W-:-:S13]  /*25b0*/  PLOP3.LUT P0, PT, PT, PT, UP1, 0x80, 0x8 ;  /* 0x000000000008781c */ /* 0x000fda0003f0f018 */
[----:B------:R-:W-:Y:S02]  /*25c0*/  @P0 LOP3.LUT R0, R5, 0xffff, RZ, 0xc0, !PT ;  /* 0x0000ffff05000812 */ /* 0x000fe400078ec0ff */
[----:B--2---:R-:W-:Y:S02]  /*25d0*/  @P0 MOV R2, R4 ;  /* 0x0000000400020202 */ /* 0x004fe40000000f00 */
[----:B------:R-:W-:Y:S01]  /*25e0*/  @P0 R2UR UR5, R0 ;  /* 0x00000000000502ca */ /* 0x000fe200000e0000 */
[----:B------:R-:W-:Y:S01]  /*25f0*/  VIADD R0, R3, 0xc0 ;  /* 0x000000c003007836 */ /* 0x000fe20000000000 */
[----:B------:R-:W-:Y:S02]  /*2600*/  @P0 SHF.R.U32.HI R4, RZ, 0x10, R5 ;  /* 0x00000010ff040819 */ /* 0x000fe40000011605 */
[----:B------:R-:W-:Y:S02]  /*2610*/  @P0 R2UR UR6, R2 ;  /* 0x00000000020602ca */ /* 0x000fe400000e0000 */
[----:B------:R-:W-:-:S02]  /*2620*/  PRMT R0, RZ, 0x654, R0 ;  /* 0x00000654ff007816 */ /* 0x000fc40000000000 */
[----:B------:R-:W-:Y:S02]  /*2630*/  @P0 R2UR UR4, R4 ;  /* 0x00000000040402ca */ /* 0x000fe400000e0000 */
[----:B------:R1:W-:Y:S03]  /*2640*/  SYNCS.ARRIVE.TRANS64.RED.A1T0 RZ, [R0+URZ], RZ ;  /* 0x000000ff00ff79a7 */ /* 0x0003e600081004ff */
[----:B------:R-:W-:-:S04]  /*2650*/  @UP1 UMOV UR44, UR5 ;  /* 0x00000005002c1c82 */ /* 0x000fc80008000000 */
[----:B------:R-:W-:-:S04]  /*2660*/  @UP1 UMOV UR46, UR6 ;  /* 0x00000006002e1c82 */ /* 0x000fc80008000000 */
[----:B------:R-:W-:Y:S01]  /*2670*/  @UP1 UMOV UR36, UR4 ;  /* 0x0000000400241c82 */ /* 0x000fe20008000000 */
[----:B------:R-:W-:Y:S05]  /*2680*/  BRA.U !UP0, `(.L_x_44) ;  /* 0x0000000108d47547 */ /* 0x000fea000b800000 */
[----:B------:R-:W2:Y:S01]  /*2690*/  LDCU.128 UR12, c[0x0][0xb10] ;  /* 0x00016200ff0c77ac */ /* 0x000ea20008000c00 */
[----:B------:R-:W4:Y:S01]  /*26a0*/  LDCU UR22, c[0x0][0xb20] ;  /* 0x00016400ff1677ac */ /* 0x000f220008000800 */
[----:B------:R-:W3:Y:S01]  /*26b0*/  LDCU UR20, c[0x0][0xb0c] ;  /* 0x00016180ff1477ac */ /* 0x000ee20008000800 */
[----:B------:R-:W1:Y:S01]  /*26c0*/  LDCU.64 UR8, c[0x0][0xb28] ;  /* 0x00016500ff0877ac */ /* 0x000e620008000a00 */
[----:B------:R-:W-:Y:S02]  /*26d0*/  UISETP.NE.AND UP3, UPT, UR45, 0x1, UPT ;  /* 0x000000012d00788c */ /* 0x000fe4000bf65270 */
[----:B--2---:R-:W-:Y:S02]  /*26e0*/  UIMAD.WIDE.U32 UR6, UR48, UR15, URZ ;  /* 0x0000000f300672a5 */ /* 0x004fe4000f8e00ff */
[----:B------:R-:W-:Y:S02]  /*26f0*/  UIMAD.WIDE.U32 UR4, UR49, UR12, URZ ;  /* 0x0000000c310472a5 */ /* 0x000fe4000f8e00ff */
[----:B------:R-:W-:-:S02]  /*2700*/  UISETP.NE.AND UP0, UPT, UR14, 0x1, UPT ;  /* 0x000000010e00788c */ /* 0x000fc4000bf05270 */
[----:B------:R-:W-:Y:S01]  /*2710*/  UIMAD.WIDE.U32 UR18, UR44, UR15, URZ ;  /* 0x0000000f2c1272a5 */ /* 0x000fe2000f8e00ff */
[----:B------:R-:W-:Y:S02]  /*2720*/  UMOV UR6, UR7 ;  /* 0x0000000700067c82 */ /* 0x000fe40008000000 */
[----:B------:R-:W-:Y:S01]  /*2730*/  UMOV UR4, UR5 ;  /* 0x0000000500047c82 */ /* 0x000fe20008000000 */
[----:B----4-:R-:W-:Y:S02]  /*2740*/  USHF.R.U32.HI UR6, URZ, UR22, UR6 ;  /* 0x00000016ff067299 */ /* 0x010fe40008011606 */
[----:B---3--:R-:W-:Y:S02]  /*2750*/  UISETP.NE.AND UP2, UPT, UR20, 0x1, UPT ;  /* 0x000000011400788c */ /* 0x008fe4000bf45270 */
[----:B------:R-:W-:Y:S02]  /*2760*/  USHF.R.U32.HI UR4, URZ, UR13, UR4 ;  /* 0x0000000dff047299 */ /* 0x000fe40008011604 */
[----:B------:R-:W-:-:S02]  /*2770*/  USEL UR5, UR48, UR6, !UP0 ;  /* 0x0000000630057287 */ /* 0x000fc4000c000000 */
[----:B------:R-:W-:Y:S02]  /*2780*/  USEL UR6, UR49, UR4, !UP2 ;  /* 0x0000000431067287 */ /* 0x000fe4000d000000 */
[----:B-1----:R-:W-:Y:S01]  /*2790*/  UIMAD.WIDE.U32 UR10, UR5, UR8, URZ ;  /* 0x00000008050a72a5 */ /* 0x002fe2000f8e00ff */
[----:B------:R-:W-:Y:S01]  /*27a0*/  UMOV UR4, UR19 ;  /* 0x0000001300047c82 */ /* 0x000fe20008000000 */
[----:B------:R-:W-:Y:S02]  /*27b0*/  UIMAD.WIDE.U32 UR16, UR46, UR12, URZ ;  /* 0x0000000c2e1072a5 */ /* 0x000fe4000f8e00ff */
[----:B------:R-:W-:-:S03]  /*27c0*/  UIMAD.WIDE.U32 UR18, UR6, UR8, URZ ;  /* 0x00000008061272a5 */ /* 0x000fc6000f8e00ff */
[----:B------:R-:W-:Y:S01]  /*27d0*/  UMOV UR10, UR11 ;  /* 0x0000000b000a7c82 */ /* 0x000fe20008000000 */
[----:B------:R-:W-:Y:S02]  /*27e0*/  USHF.R.U32.HI UR4, URZ, UR22, UR4 ;  /* 0x00000016ff047299 */ /* 0x000fe40008011604 */
[----:B------:R-:W-:Y:S01]  /*27f0*/  @UP3 USHF.R.U32.HI UR5, URZ, UR9, UR10 ;  /* 0x00000009ff053299 */ /* 0x000fe2000801160a */
[----:B------:R-:W-:Y:S01]  /*2800*/  UMOV UR16, UR17 ;  /* 0x0000001100107c82 */ /* 0x000fe20008000000 */
[----:B------:R-:W-:Y:S01]  /*2810*/  UMOV UR18, UR19 ;  /* 0x0000001300127c82 */ /* 0x000fe20008000000 */
[----:B------:R-:W-:Y:S02]  /*2820*/  USHF.R.U32.HI UR13, URZ, UR13, UR16 ;  /* 0x0000000dff0d7299 */ /* 0x000fe40008011610 */
[----:B------:R-:W-:Y:S02]  /*2830*/  USEL UR4, UR44, UR4, !UP0 ;  /* 0x000000042c047287 */ /* 0x000fe4000c000000 */
[----:B------:R-:W-:-:S02]  /*2840*/  @UP3 USHF.R.U32.HI UR6, URZ, UR9, UR18 ;  /* 0x00000009ff063299 */ /* 0x000fc40008011612 */
[----:B------:R-:W-:Y:S02]  /*2850*/  UIMAD UR7, UR45, UR5, URZ ;  /* 0x000000052d0772a4 */ /* 0x000fe4000f8e02ff */
[----:B------:R-:W-:Y:S02]  /*2860*/  USEL UR5, UR46, UR13, !UP2 ;  /* 0x0000000d2e057287 */ /* 0x000fe4000d000000 */
[----:B------:R-:W-:Y:S02]  /*2870*/  UIMAD UR10, UR45, UR6, URZ ;  /* 0x000000062d0a72a4 */ /* 0x000fe4000f8e02ff */
[----:B------:R-:W-:Y:S02]  /*2880*/  UISETP.GE.AND UP0, UPT, UR4, UR7, UPT ;  /* 0x000000070400728c */ /* 0x000fe4000bf06270 */
[----:B------:R-:W-:Y:S02]  /*2890*/  UIMAD.WIDE.U32 UR12, UR4, UR8, URZ ;  /* 0x00000008040c72a5 */ /* 0x000fe4000f8e00ff */
[----:B------:R-:W-:-:S02]  /*28a0*/  UISETP.GE.OR UP0, UPT, UR5, UR10, UP0 ;  /* 0x0000000a0500728c */ /* 0x000fc40008706670 */
        /* <DEDUP_REMOVED lines=19> */
.L_x_44:
[----:B------:R-:W2:Y:S02]  /*29e0*/  LDCU UR4, c[0x0][0xb30] ;  /* 0x00016600ff0477ac */ /* 0x000ea40008000800 */
[----:B--2---:R-:W-:-:S09]  /*29f0*/  UISETP.NE.AND UP0, UPT, UR4, 0x1, UPT ;  /* 0x000000010400788c */ /* 0x004fd2000bf05270 */
[----:B------:R-:W-:Y:S05]  /*2a00*/  BRA.U UP0, `(.L_x_45) ;  /* 0x0000000100447547 */ /* 0x000fea000b800000 */
[----:B------:R-:W2:Y:S01]  /*2a10*/  LDCU.128 UR8, c[0x0][0xb10] ;  /* 0x00016200ff0877ac */ /* 0x000ea20008000c00 */
[----:B------:R-:W4:Y:S01]  /*2a20*/  LDCU UR12, c[0x0][0xb0c] ;  /* 0x00016180ff0c77ac */ /* 0x000f220008000800 */
[----:B------:R-:W1:Y:S01]  /*2a30*/  LDCU UR13, c[0x0][0xb20] ;  /* 0x00016400ff0d77ac */ /* 0x000e620008000800 */
[----:B--2---:R-:W-:Y:S02]  /*2a40*/  UIMAD.WIDE.U32 UR6, UR46, UR8, URZ ;  /* 0x000000082e0672a5 */ /* 0x004fe4000f8e00ff */
[----:B------:R-:W-:Y:S02]  /*2a50*/  UIMAD.WIDE.U32 UR4, UR44, UR11, URZ ;  /* 0x0000000b2c0472a5 */ /* 0x000fe4000f8e00ff */
[----:B----4-:R-:W-:Y:S02]  /*2a60*/  UISETP.NE.AND UP2, UPT, UR12, 0x1, UPT ;  /* 0x000000010c00788c */ /* 0x010fe4000bf45270 */
[----:B------:R-:W-:Y:S01]  /*2a70*/  UISETP.NE.AND UP0, UPT, UR10, 0x1, UPT ;  /* 0x000000010a00788c */ /* 0x000fe2000bf05270 */
[----:B------:R-:W-:-:S02]  /*2a80*/  UMOV UR6, UR7 ;  /* 0x0000000700067c82 */ /* 0x000fc40008000000 */
[----:B------:R-:W-:Y:S01]  /*2a90*/  UMOV UR4, UR5 ;  /* 0x0000000500047c82 */ /* 0x000fe20008000000 */
[----:B------:R-:W-:Y:S02]  /*2aa0*/  USHF.R.U32.HI UR9, URZ, UR9, UR6 ;  /* 0x00000009ff097299 */ /* 0x000fe40008011606 */
[----:B-1----:R-:W-:Y:S02]  /*2ab0*/  USHF.R.U32.HI UR4, URZ, UR13, UR4 ;  /* 0x0000000dff047299 */ /* 0x002fe40008011604 */
[----:B------:R-:W-:Y:S02]  /*2ac0*/  USEL UR5, UR46, UR9, !UP2 ;  /* 0x000000092e057287 */ /* 0x000fe4000d000000 */
[----:B------:R-:W-:-:S04]  /*2ad0*/  USEL UR4, UR44, UR4, !UP0 ;  /* 0x000000042c047287 */ /* 0x000fc8000c000000 */
[----:B------:R-:W-:Y:S02]  /*2ae0*/  UIADD3 UR6, UPT, UPT, UR5, -UR4, URZ ;  /* 0x8000000405067290 */ /* 0x000fe4000fffe0ff */
[----:B------:R-:W-:Y:S02]  /*2af0*/  UIADD3 UR4, UPT, UPT, -UR5, UR4, URZ ;  /* 0x0000000405047290 */ /* 0x000fe4000fffe1ff */
[----:B------:R-:W-:Y:S02]  /*2b00*/  UIMAD UR44, UR6, UR10, UR44 ;  /* 0x0000000a062c72a4 */ /* 0x000fe4000f8e022c */
[----:B------:R-:W-:-:S12]  /*2b10*/  UIMAD UR46, UR4, UR12, UR46 ;  /* 0x0000000c042e72a4 */ /* 0x000fd8000f8e022e */
.L_x_45:
[----:B------:R-:W-:Y:S01]  /*2b20*/  VIADD R11, R11, 0x1 ;  /* 0x000000010b0b7836 */ /* 0x000fe20000000000 */
[----:B------:R-:W-:Y:S01]  /*2b30*/  R2UR UR4, R52 ;  /* 0x00000000340472ca */ /* 0x000fe200000e0000 */
[----:B------:R-:W-:Y:S01]  /*2b40*/  UIADD3 UR20, UPT, UPT, UR44, UR63, URZ ;  /* 0x0000003f2c147290 */ /* 0x000fe2000fffe0ff */
[----:B------:R-:W-:Y:S02]  /*2b50*/  PLOP3.LUT P2, PT, PT, PT, PT, 0x80, 0x8 ;  /* 0x000000000008781c */ /* 0x000fe40003f4f070 */
[----:B------:R-:W-:-:S04]  /*2b60*/  ISETP.NE.AND P0, PT, R11, 0x2, PT ;  /* 0x000000020b00780c */ /* 0x000fc80003f05270 */
[----:B-1----:R-:W-:Y:S02]  /*2b70*/  SEL R0, RZ, 0x1, P0 ;  /* 0x00000001ff007807 */ /* 0x002fe40000000000 */
[----:B------:R-:W-:Y:S02]  /*2b80*/  SEL R11, R11, RZ, P0 ;  /* 0x000000ff0b0b7207 */ /* 0x000fe40000000000 */
[----:B------:R-:W-:Y:S01]  /*2b90*/  LOP3.LUT R10, R10, R0, RZ, 0x3c, !PT ;  /* 0x000000000a0a7212 */ /* 0x000fe200078e3cff */
[----:B------:R-:W-:Y:S01]  /*2ba0*/  UIADD3 UR24, UPT, UPT, UR46, UR4, URZ ;  /* 0x000000042e187290 */ /* 0x000fe2000fffe0ff */
[----:B------:R-:W-:Y:S11]  /*2bb0*/  BRA.U UP1, `(.L_x_46) ;  /* 0xffffffed01987547 */ /* 0x000ff6000b83ffff */
[----:B------:R-:W-:Y:S01]  /*2bc0*/  UIADD3 UR21, UPT, UPT, UR21, 0x30, URZ ;  /* 0x0000003015157890 */ /* 0x000fe2000fffe0ff */
[----:B------:R-:W-:-:S03]  /*2bd0*/  SHF.L.U32 R2, R12, 0x1f, RZ ;  /* 0x0000001f0c027819 */ /* 0x000fc600000006ff */
[----:B------:R-:W-:-:S09]  /*2be0*/  ULEA UR4, UR29, UR21, 0x3 ;  /* 0x000000151d047291 */ /* 0x000fd2000f8e18ff */
[----:B------:R-:W1:Y:S02]  /*2bf0*/  SYNCS.PHASECHK.TRANS64.TRYWAIT P0, [UR4], R2 ;  /* 0x00000002ff0075a7 */ /* 0x000e640008001104 */
[----:B-1----:R-:W-:Y:S05]  /*2c00*/  @!P0 BRA `(.L_x_47) ;  /* 0x00000068001c8947 */ /* 0x002fea0003800000 */
.L_x_160:
[----:B------:R-:W-:-:S04]  /*2c10*/  UIADD3 UR4, UPT, UPT, UR29, 0x1, URZ ;  /* 0x000000011d047890 */ /* 0x000fc8000fffe0ff */
[----:B------:R-:W-:-:S04]  /*2c20*/  UISETP.NE.AND UP0, UPT, UR4, 0x6, UPT ;  /* 0x000000060400788c */ /* 0x000fc8000bf05270 */
[----:B------:R-:W-:Y:S02]  /*2c30*/  USEL UR6, URZ, 0x1, UP0 ;  /* 0x00000001ff067887 */ /* 0x000fe40008000000 */
[----:B------:R-:W-:-:S04]  /*2c40*/  USEL UR4, UR4, URZ, UP0 ;  /* 0x000000ff04047287 */ /* 0x000fc80008000000 */
[----:B------:R-:W-:Y:S01]  /*2c50*/  ULEA UR5, UR4, UR21, 0x3 ;  /* 0x0000001504057291 */ /* 0x000fe2000f8e18ff */
[----:B-1----:R-:W-:-:S04]  /*2c60*/  LOP3.LUT R2, R12, UR6, RZ, 0x3c, !PT ;  /* 0x000000060c027c12 */ /* 0x002fc8000f8e3cff */
[----:B------:R-:W-:-:S04]  /*2c70*/  SHF.L.U32 R3, R2, 0x1f, RZ ;  /* 0x0000001f02037819 */ /* 0x000fc800000006ff */
[----:B------:R-:W1:Y:S02]  /*2c80*/  SYNCS.PHASECHK.TRANS64.TRYWAIT P0, [UR5], R3 ;  /* 0x00000003ff0075a7 */ /* 0x000e640008001105 */
[----:B-1----:R-:W-:Y:S05]  /*2c90*/  @!P0 BRA `(.L_x_48) ;  /* 0x0000006800108947 */ /* 0x002fea0003800000 */
.L_x_162:
[----:B------:R-:W-:-:S04]  /*2ca0*/  UIADD3 UR4, UPT, UPT, UR4, 0x1, URZ ;  /* 0x0000000104047890 */ /* 0x000fc8000fffe0ff */
[----:B------:R-:W-:-:S04]  /*2cb0*/  UISETP.NE.AND UP0, UPT, UR4, 0x6, UPT ;  /* 0x000000060400788c */ /* 0x000fc8000bf05270 */
[----:B------:R-:W-:Y:S02]  /*2cc0*/  USEL UR6, URZ, 0x1, UP0 ;  /* 0x00000001ff067887 */ /* 0x000fe40008000000 */
[----:B------:R-:W-:-:S04]  /*2cd0*/  USEL UR4, UR4, URZ, UP0 ;  /* 0x000000ff04047287 */ /* 0x000fc80008000000 */
[----:B------:R-:W-:Y:S01]  /*2ce0*/  ULEA UR5, UR4, UR21, 0x3 ;  /* 0x0000001504057291 */ /* 0x000fe2000f8e18ff */
[----:B------:R-:W-:-:S04]  /*2cf0*/  LOP3.LUT R2, R2, UR6, RZ, 0x3c, !PT ;  /* 0x0000000602027c12 */ /* 0x000fc8000f8e3cff */
[----:B-1----:R-:W-:-:S04]  /*2d00*/  SHF.L.U32 R3, R2, 0x1f, RZ ;  /* 0x0000001f02037819 */ /* 0x002fc800000006ff */
[----:B------:R-:W1:Y:S02]  /*2d10*/  SYNCS.PHASECHK.TRANS64.TRYWAIT P0, [UR5], R3 ;  /* 0x00000003ff0075a7 */ /* 0x000e640008001105 */
[----:B-1----:R-:W-:Y:S05]  /*2d20*/  @!P0 BRA `(.L_x_49) ;  /* 0x0000006800048947 */ /* 0x002fea0003800000 */
.L_x_164:
        /* <DEDUP_REMOVED lines=9> */
.L_x_166:
        /* <DEDUP_REMOVED lines=9> */
.L_x_168:
[----:B------:R-:W-:-:S04]  /*2e50*/  UIADD3 UR4, UPT, UPT, UR4, 0x1, URZ ;  /* 0x0000000104047890 */ /* 0x000fc8000fffe0ff */
[----:B------:R-:W-:-:S04]  /*2e60*/  UISETP.NE.AND UP0, UPT, UR4, 0x6, UPT ;  /* 0x000000060400788c */ /* 0x000fc8000bf05270 */
[----:B------:R-:W-:Y:S02]  /*2e70*/  USEL UR5, URZ, 0x1, UP0 ;  /* 0x00000001ff057887 */ /* 0x000fe40008000000 */
[----:B------:R-:W-:-:S04]  /*2e80*/  USEL UR4, UR4, URZ, UP0 ;  /* 0x000000ff04047287 */ /* 0x000fc80008000000 */
[----:B------:R-:W-:Y:S01]  /*2e90*/  ULEA UR4, UR4, UR21, 0x3 ;  /* 0x0000001504047291 */ /* 0x000fe2000f8e18ff */
[----:B------:R-:W-:-:S04]  /*2ea0*/  LOP3.LUT R2, R2, UR5, RZ, 0x3c, !PT ;  /* 0x0000000502027c12 */ /* 0x000fc8000f8e3cff */
[----:B------:R-:W-:Y:S01]  /*2eb0*/  SHF.L.U32 R2, R2, 0x1f, RZ ;  /* 0x0000001f02027819 */ /* 0x000fe200000006ff */
[----:B-1----:R-:W-:-:S07]  /*2ec0*/  IMAD.U32 R0, RZ, RZ, UR4 ;  /* 0x00000004ff007e24 */ /* 0x002fce000f8e00ff */
.L_x_52:
[----:B-1----:R1:W2:Y:S02]  /*2ed0*/  SYNCS.PHASECHK.TRANS64.TRYWAIT P0, [R0+URZ], R2 ;  /* 0x00000002000075a7 */ /* 0x0022a400080011ff */
[----:B--2---:R-:W-:Y:S05]  /*2ee0*/  @!P0 NANOSLEEP.SYNCS 0x989680 ;  /* 0x009896800000895d */ /* 0x004fea0003900000 */
[----:B------:R-:W2:Y:S02]  /*2ef0*/  @!P0 SYNCS.PHASECHK.TRANS64 P0, [R0+URZ], R2 ;  /* 0x00000002000085a7 */ /* 0x000ea400080010ff */
[----:B--2---:R-:W-:Y:S05]  /*2f00*/  @P0 EXIT ;  /* 0x000000000000094d */ /* 0x004fea0003800000 */
[----:B------:R-:W-:Y:S05]  /*2f10*/  BRA `(.L_x_52) ;  /* 0xfffffffc00ec7947 */ /* 0x000fea000383ffff */
.L_x_22:
[----:B------:R-:W-:-:S04]  /*2f20*/  UISETP.NE.AND UP0, UPT, UR47, URZ, UPT ;  /* 0x000000ff2f00728c */ /* 0x000fc8000bf05270 */
[----:B------:R-:W-:-:S09]  /*2f30*/  UISETP.NE.OR UP0, UPT, UR21, 0x1, UP0 ;  /* 0x000000011500788c */ /* 0x000fd20008705670 */
[----:B------:R-:W-:Y:S05]  /*2f40*/  BRA.U UP0, `(.L_x_53) ;  /* 0x0000000500487547 */ /* 0x000fea000b800000 */
[----:B------:R-:W-:Y:S01]  /*2f50*/  ISETP.GE.U32.AND P2, PT, R0, 0x8, PT ;  /* 0x000000080000780c */ /* 0x000fe20003f46070 */
[----:B------:R-:W-:Y:S01]  /*2f60*/  IMAD.MOV.U32 R12, RZ, RZ, 0x1 ;  /* 0x00000001ff0c7424 */ /* 0x000fe200078e00ff */
[----:B------:R-:W-:Y:S02]  /*2f70*/  CS2R R10, SRZ ;  /* 0x00000000000a7805 */ /* 0x000fe4000001ff00 */
[----:B------:R-:W-:Y:S01]  /*2f80*/  CS2R R8, SRZ ;  /* 0x0000000000087805 */ /* 0x000fe2000001ff00 */
[----:B------:R-:W-:Y:S01]  /*2f90*/  UMOV UR6, 0x400 ;  /* 0x0000040000067882 */ /* 0x000fe20000000000 */
[----:B------:R-:W-:Y:S01]  /*2fa0*/  UMOV UR5, URZ ;  /* 0x000000ff00057c82 */ /* 0x000fe20008000000 */
[----:B------:R-:W-:-:S12]  /*2fb0*/  ULEA UR6, UR47, UR6, 0x18 ;  /* 0x000000062f067291 */ /* 0x000fd8000f8ec0ff */
.L_x_57:
[----:B------:R-:W-:Y:S02]  /*2fc0*/  LEA R2, R8, UR6, 0x3 ;  /* 0x0000000608027c11 */ /* 0x000fe4000f8e18ff */
[----:B------:R-:W-:-:S03]  /*2fd0*/  SHF.L.U32 R4, R9, 0x1f, RZ ;  /* 0x0000001f09047819 */ /* 0x000fc600000006ff */
[----:B------:R-:W-:Y:S01]  /*2fe0*/  VIADD R5, R2, 0x120 ;  /* 0x0000012002057836 */ /* 0x000fe20000000000 */
[----:B------:R-:W2:Y:S02]  /*2ff0*/  SYNCS.PHASECHK.TRANS64.TRYWAIT P0, [R2+URZ+0x110], R4 ;  /* 0x00011004020075a7 */ /* 0x000ea400080011ff */
[----:B--2---:R-:W-:Y:S05]  /*3000*/  @!P0 BRA `(.L_x_54) ;  /* 0x0000006400948947 */ /* 0x004fea0003800000 */
.L_x_169:
[----:B------:R-:W-:Y:S01]  /*3010*/  ULEA UR4, UR5, UR6, 0x3 ;  /* 0x0000000605047291 */ /* 0x000fe2000f8e18ff */
[----:B--2---:R-:W-:Y:S01]  /*3020*/  PRMT R2, RZ, 0x654, R5 ;  /* 0x00000654ff027816 */ /* 0x004fe20000000005 */
[----:B------:R-:W-:Y:S01]  /*3030*/  @!P2 IMAD.MOV.U32 R4, RZ, RZ, 0x10 ;  /* 0x00000010ff04a424 */ /* 0x000fe200078e00ff */
[----:B------:R-:W-:Y:S01]  /*3040*/  SHF.L.U32 R5, R12, 0x1f, RZ ;  /* 0x0000001f0c057819 */ /* 0x000fe200000006ff */
[----:B------:R-:W-:Y:S01]  /*3050*/  UIADD3 UR7, UPT, UPT, UR4, 0xb0, URZ ;  /* 0x000000b004077890 */ /* 0x000fe2000fffe0ff */
[----:B------:R2:W-:Y:S05]  /*3060*/  SYNCS.ARRIVE.TRANS64.RED.A1T0 RZ, [R2+URZ], RZ ;  /* 0x000000ff02ff79a7 */ /* 0x0005ea00081004ff */
[----:B------:R-:W-:Y:S01]  /*3070*/  IMAD.U32 R6, RZ, RZ, UR7 ;  /* 0x00000007ff067e24 */ /* 0x000fe2000f8e00ff */
[----:B------:R-:W3:Y:S04]  /*3080*/  SYNCS.PHASECHK.TRANS64.TRYWAIT P0, [UR4+0xc0], R5 ;  /* 0x0000c005ff0075a7 */ /* 0x000ee80008001104 */
[----:B------:R-:W-:Y:S01]  /*3090*/  PRMT R6, R0, 0x654, R6 ;  /* 0x0000065400067816 */ /* 0x000fe20000000006 */
[----:B--23--:R-:W-:Y:S06]  /*30a0*/  @!P0 BRA `(.L_x_55) ;  /* 0x0000006400808947 */ /* 0x00cfec0003800000 */
.L_x_171:
[----:B------:R-:W-:Y:S01]  /*30b0*/  ULEA UR8, UR5, UR6, 0x4 ;  /* 0x0000000605087291 */ /* 0x000fe2000f8e20ff */
[----:B------:R-:W-:Y:S01]  /*30c0*/  SEL R3, R6, R3, !P2 ;  /* 0x0000000306037207 */ /* 0x000fe20005000000 */
[----:B------:R-:W-:Y:S01]  /*30d0*/  UIADD3 UR9, UPT, UPT, UR4, 0xb0, URZ ;  /* 0x000000b004097890 */ /* 0x000fe2000fffe0ff */
[----:B--2---:R-:W-:Y:S01]  /*30e0*/  LEA R2, R11, UR6, 0x3 ;  /* 0x000000060b027c11 */ /* 0x004fe2000f8e18ff */
[----:B------:R-:W-:Y:S01]  /*30f0*/  UIADD3 UR8, UPT, UPT, UR8, 0x140, URZ ;  /* 0x0000014008087890 */ /* 0x000fe2000fffe0ff */
[----:B------:R2:W-:Y:S01]  /*3100*/  @!P2 SYNCS.ARRIVE.TRANS64.RED RZ, [R3+URZ], R4 ;  /* 0x0000000403ffa9a7 */ /* 0x0005e200080004ff */
[----:B------:R-:W-:Y:S01]  /*3110*/  UIADD3 UR4, UPT, UPT, UR5, 0x1, URZ ;  /* 0x0000000105047890 */ /* 0x000fe2000fffe0ff */
[----:B------:R-:W-:-:S03]  /*3120*/  VIADD R8, R8, 0x1 ;  /* 0x0000000108087836 */ /* 0x000fc60000000000 */
[----:B------:R-:W-:Y:S02]  /*3130*/  UISETP.NE.AND UP0, UPT, UR4, 0x2, UPT ;  /* 0x000000020400788c */ /* 0x000fe4000bf05270 */
[----:B------:R-:W-:Y:S01]  /*3140*/  ISETP.NE.AND P0, PT, R8, 0x2, PT ;  /* 0x000000020800780c */ /* 0x000fe20003f05270 */
[----:B------:R-:W-:Y:S06]  /*3150*/  UGETNEXTWORKID.BROADCAST [UR8], [UR9] ;  /* 0x00000000080073ca */ /* 0x000fec0008000100 */
[----:B------:R-:W-:Y:S02]  /*3160*/  USEL UR7, URZ, 0x1, UP0 ;  /* 0x00000001ff077887 */ /* 0x000fe40008000000 */
[----:B------:R-:W-:-:S04]  /*3170*/  USEL UR5, UR4, URZ, UP0 ;  /* 0x000000ff04057287 */ /* 0x000fc80008000000 */
[----:B------:R-:W-:Y:S02]  /*3180*/  LOP3.LUT R12, R12, UR7, RZ, 0x3c, !PT ;  /* 0x000000070c0c7c12 */ /* 0x000fe4000f8e3cff */
[----:B--2---:R-:W-:-:S04]  /*3190*/  SHF.L.U32 R4, R10, 0x1f, RZ ;  /* 0x0000001f0a047819 */ /* 0x004fc800000006ff */
[----:B------:R-:W2:Y:S02]  /*31a0*/  SYNCS.PHASECHK.TRANS64.TRYWAIT P1, [R2+URZ+0xb0], R4 ;  /* 0x0000b004020075a7 */ /* 0x000ea400080211ff */
[----:B--2---:R-:W-:Y:S05]  /*31b0*/  @!P1 BRA `(.L_x_56) ;  /* 0x0000006400549947 */ /* 0x004fea0003800000 */
.L_x_172:
[C---:B--2---:R-:W-:Y:S01]  /*31c0*/  LEA R4, R11.reuse, UR6, 0x4 ;  /* 0x000000060b047c11 */ /* 0x044fe2000f8e20ff */
[----:B------:R-:W-:Y:S01]  /*31d0*/  VIADD R2, R2, 0xc0 ;  /* 0x000000c002027836 */ /* 0x000fe20000000000 */
[----:B------:R-:W-:Y:S01]  /*31e0*/  SEL R8, R8, RZ, P0 ;  /* 0x000000ff08087207 */ /* 0x000fe20000000000 */
[----:B------:R-:W-:-:S03]  /*31f0*/  VIADD R11, R11, 0x1 ;  /* 0x000000010b0b7836 */ /* 0x000fc60000000000 */
[----:B------:R-:W2:Y:S01]  /*3200*/  LDS.128 R4, [R4+0x140] ;  /* 0x0001400004047984 */ /* 0x000ea20000000c00 */
[----:B------:R-:W-:Y:S02]  /*3210*/  PRMT R2, RZ, 0x654, R2 ;  /* 0x00000654ff027816 */ /* 0x000fe40000000002 */
[C---:B------:R-:W-:Y:S01]  /*3220*/  ISETP.NE.AND P1, PT, R11.reuse, 0x2, PT ;  /* 0x000000020b00780c */ /* 0x040fe20003f25270 */
[----:B------:R-:W-:Y:S01]  /*3230*/  @!PT LDS RZ, [RZ] ;  /* 0x00000000fffff984 */ /* 0x000fe20000000800 */
[----:B------:R-:W-:Y:S01]  /*3240*/  @!PT LDS RZ, [RZ] ;  /* 0x00000000fffff984 */ /* 0x000fe20000000800 */
[----:B------:R-:W-:Y:S01]  /*3250*/  @!PT LDS RZ, [RZ] ;  /* 0x00000000fffff984 */ /* 0x000fe20000000800 */
[----:B------:R-:W-:Y:S01]  /*3260*/  @!PT LDS RZ, [RZ] ;  /* 0x00000000fffff984 */ /* 0x000fe20000000800 */
[----:B------:R3:W-:Y:S06]  /*3270*/  MEMBAR.ALL.CTA ;  /* 0x0000000000007992 */ /* 0x0007ec0000008000 */
[----:B---3--:R-:W3:Y:S01]  /*3280*/  FENCE.VIEW.ASYNC.S ;  /* 0x00000000000073c6 */ /* 0x008ee20000000000 */
[----:B------:R-:W-:Y:S01]  /*3290*/  SEL R11, R11, RZ, P1 ;  /* 0x000000ff0b0b7207 */ /* 0x000fe20000800000 */
[----:B---3--:R3:W-:Y:S01]  /*32a0*/  SYNCS.ARRIVE.TRANS64.RED.A1T0 RZ, [R2+URZ], RZ ;  /* 0x000000ff02ff79a7 */ /* 0x0087e200081004ff */
[----:B--2---:R-:W-:-:S02]  /*32b0*/  LOP3.LUT P3, RZ, R6, 0x1, RZ, 0xc0, !PT ;  /* 0x0000000106ff7812 */ /* 0x004fc4000786c0ff */
[----:B------:R-:W-:-:S04]  /*32c0*/  SEL R4, RZ, 0x1, P1 ;  /* 0x00000001ff047807 */ /* 0x000fc80000800000 */
[----:B------:R-:W-:Y:S02]  /*32d0*/  LOP3.LUT R10, R10, R4, RZ, 0x3c, !PT ;  /* 0x000000040a0a7212 */ /* 0x000fe400078e3cff */
[----:B---3--:R-:W-:-:S04]  /*32e0*/  SEL R2, RZ, 0x1, P0 ;  /* 0x00000001ff027807 */ /* 0x008fc80000000000 */
[----:B------:R-:W-:Y:S01]  /*32f0*/  LOP3.LUT R9, R9, R2, RZ, 0x3c, !PT ;  /* 0x0000000209097212 */ /* 0x000fe200078e3cff */
[----:B------:R-:W-:Y:S06]  /*3300*/  @P3 BRA `(.L_x_57) ;  /* 0xfffffffc002c3947 */ /* 0x000fec000383ffff */
[----:B------:R-:W-:Y:S01]  /*3310*/  ULEA UR4, UR5, UR6, 0x3 ;  /* 0x0000000605047291 */ /* 0x000fe2000f8e18ff */
[----:B------:R-:W-:-:S08]  /*3320*/  SHF.L.U32 R2, R12, 0x1f, RZ ;  /* 0x0000001f0c027819 */ /* 0x000fd000000006ff */
[----:B------:R-:W2:Y:S02]  /*3330*/  SYNCS.PHASECHK.TRANS64 P0, [UR4+0xc0], R2 ;  /* 0x0000c002ff0075a7 */ /* 0x000ea40008001004 */
[----:B--2---:R-:W-:Y:S05]  /*3340*/  @P0 BRA `(.L_x_58) ;  /* 0x0000000000080947 */ /* 0x004fea0003800000 */
[----:B------:R-:W2:Y:S02]  /*3350*/  SYNCS.PHASECHK.TRANS64.TRYWAIT P0, [UR4+0xc0], R2 ;  /* 0x0000c002ff0075a7 */ /* 0x000ea40008001104 */
[----:B--2---:R-:W-:Y:S05]  /*3360*/  @!P0 BRA `(.L_x_59) ;  /* 0x0000006000fc8947 */ /* 0x004fea0003800000 */
.L_x_58:
[----:B------:R-:W-:-:S04]  /*3370*/  UIADD3 UR7, UPT, UPT, UR5, 0x1, URZ ;  /* 0x0000000105077890 */ /* 0x000fc8000fffe0ff */
[----:B------:R-:W-:-:S04]  /*3380*/  UISETP.NE.AND UP0, UPT, UR7, 0x2, UPT ;  /* 0x000000020700788c */ /* 0x000fc8000bf05270 */
[----:B------:R-:W-:Y:S02]  /*3390*/  USEL UR8, URZ, 0x1, UP0 ;  /* 0x00000001ff087887 */ /* 0x000fe40008000000 */
[----:B------:R-:W-:-:S04]  /*33a0*/  USEL UR7, UR7, URZ, UP0 ;  /* 0x000000ff07077287 */ /* 0x000fc80008000000 */
[----:B------:R-:W-:Y:S01]  /*33b0*/  ULEA UR7, UR7, UR6, 0x3 ;  /* 0x0000000607077291 */ /* 0x000fe2000f8e18ff */
[----:B--2---:R-:W-:-:S04]  /*33c0*/  LOP3.LUT R2, R12, UR8, RZ, 0x3c, !PT ;  /* 0x000000080c027c12 */ /* 0x004fc8000f8e3cff */
[----:B------:R-:W-:-:S04]  /*33d0*/  SHF.L.U32 R0, R2, 0x1f, RZ ;  /* 0x0000001f02007819 */ /* 0x000fc800000006ff */
[----:B------:R-:W2:Y:S02]  /*33e0*/  SYNCS.PHASECHK.TRANS64 P0, [UR7+0xc0], R0 ;  /* 0x0000c000ff0075a7 */ /* 0x000ea40008001007 */
[----:B-12---:R-:W-:Y:S05]  /*33f0*/  @P0 EXIT ;  /* 0x000000000000094d */ /* 0x006fea0003800000 */
[----:B------:R-:W-:Y:S02]  /*3400*/  SHF.L.U32 R2, R2, 0x1f, RZ ;  /* 0x0000001f02027819 */ /* 0x000fe400000006ff */
[----:B------:R-:W-:-:S07]  /*3410*/  MOV R0, UR7 ;  /* 0x0000000700007c02 */ /* 0x000fce0008000f00 */
.L_x_60:
[----:B-1----:R1:W2:Y:S02]  /*3420*/  SYNCS.PHASECHK.TRANS64.TRYWAIT P0, [R0+URZ+0xc0], R2 ;  /* 0x0000c002000075a7 */ /* 0x0022a400080011ff */
[----:B--2---:R-:W-:Y:S05]  /*3430*/  @!P0 NANOSLEEP.SYNCS 0x989680 ;  /* 0x009896800000895d */ /* 0x004fea0003900000 */
[----:B------:R-:W2:Y:S02]  /*3440*/  @!P0 SYNCS.PHASECHK.TRANS64 P0, [R0+URZ+0xc0], R2 ;  /* 0x0000c002000085a7 */ /* 0x000ea400080010ff */
[----:B--2---:R-:W-:Y:S05]  /*3450*/  @P0 EXIT ;  /* 0x000000000000094d */ /* 0x004fea0003800000 */
[----:B------:R-:W-:Y:S05]  /*3460*/  BRA `(.L_x_60) ;  /* 0xfffffffc00ec7947 */ /* 0x000fea000383ffff */
.L_x_53:
[----:B------:R-:W-:Y:S05]  /*3470*/  BRA.U UP5, `(.L_x_61) ;  /* 0x0000001505487547 */ /* 0x000fea000b800000 */
[----:B------:R-:W-:Y:S01]  /*3480*/  UMOV UR4, 0x40 ;  /* 0x0000004000047882 */ /* 0x000fe20000000000 */
[----:B------:R-:W-:Y:S01]  /*3490*/  NOP ;  /* 0x0000000000007918 */ /* 0x000fe20000000000 */
[----:B------:R-:W-:Y:S01]  /*34a0*/  ULEA UR5, UR47, UR4, 0x18 ;  /* 0x000000042f057291 */ /* 0x000fe2000f8ec0ff */
[----:B------:R-:W-:Y:S02]  /*34b0*/  UMOV UR6, 0x400 ;  /* 0x0000040000067882 */ /* 0x000fe40000000000 */
[----:B------:R-:W-:-:S06]  /*34c0*/  ULEA UR6, UR47, UR6, 0x18 ;  /* 0x000000062f067291 */ /* 0x000fcc000f8ec0ff */
[----:B------:R-:W2:Y:S02]  /*34d0*/  LDS.U8 R0, [UR5+0x1c] ;  /* 0x00001c05ff007984 */ /* 0x000ea40008000000 */
[----:B--2---:R-:W-:-:S13]  /*34e0*/  ISETP.NE.AND P0, PT, R0, RZ, PT ;  /* 0x000000ff0000720c */ /* 0x004fda0003f05270 */
[----:B------:R-:W-:Y:S05]  /*34f0*/  @P0 BRA `(.L_x_62) ;  /* 0x0000000400080947 */ /* 0x000fea0003800000 */
[----:B------:R-:W-:Y:S02]  /*3500*/  UISETP.NE.U32.AND UP1, UPT, UR68, 0x1, UPT ;  /* 0x000000014400788c */ /* 0x000fe4000bf25070 */
[----:B------:R-:W-:-:S07]  /*3510*/  UIADD3 UR7, UPT, UPT, UR5, 0x8, URZ ;  /* 0x0000000805077890 */ /* 0x000fce000fffe0ff */
[----:B------:R-:W-:Y:S05]  /*3520*/  BRA.U !UP1, `(.L_x_63) ;  /* 0x00000001099c7547 */ /* 0x000fea000b800000 */
[----:B------:R-:W-:Y:S01]  /*3530*/  ELECT P0, URZ, PT ;  /* 0x0000000000ff782f */ /* 0x000fe20003800000 */
[----:B------:R-:W-:-:S12]  /*3540*/  BSSY B0, `(.L_x_63) ;  /* 0x0000025000007945 */ /* 0x000fd80003800000 */
[----:B------:R-:W-:Y:S05]  /*3550*/  @!P0 BRA `(.L_x_64) ;  /* 0x00000000008c8947 */ /* 0x000fea0003800000 */
[----:B------:R-:W-:-:S05]  /*3560*/  UMOV UR4, 0x10 ;  /* 0x0000001000047882 */ /* 0x000fca0000000000 */
[----:B------:R-:W-:Y:S04]  /*3570*/  DEPBAR.LE SB2, 0x36 ;  /* 0x0000ad800000791a */ /* 0x000fe80000000000 */
[----:B------:R-:W2:Y:S02]  /*3580*/  UTCATOMSWS.2CTA.FIND_AND_SET.ALIGN UP0, UR4, UR4 ;  /* 0x00000004000475e3 */ /* 0x000ea40008200800 */
[----:B--2---:R-:W-:Y:S01]  /*3590*/  MOV R10, UR4 ;  /* 0x00000004000a7c02 */ /* 0x004fe20008000f00 */
[----:B------:R-:W-:Y:S06]  /*35a0*/  BRA.U UP0, `(.L_x_65) ;  /* 0x0000000100187547 */ /* 0x000fec000b800000 */
.L_x_66:
[----:B------:R-:W-:Y:S05]  /*35b0*/  NANOSLEEP 0x64 ;  /* 0x000000640000795d */ /* 0x000fea0003800000 */
[----:B------:R-:W-:-:S05]  /*35c0*/  UMOV UR4, 0x10 ;  /* 0x0000001000047882 */ /* 0x000fca0000000000 */
[----:B------:R-:W-:Y:S04]  /*35d0*/  DEPBAR.LE SB2, 0x36 ;  /* 0x0000ad800000791a */ /* 0x000fe80000000000 */
[----:B------:R-:W2:Y:S02]  /*35e0*/  UTCATOMSWS.2CTA.FIND_AND_SET.ALIGN UP0, UR4, UR4 ;  /* 0x00000004000475e3 */ /* 0x000ea40008200800 */
[----:B--2---:R-:W-:Y:S01]  /*35f0*/  MOV R10, UR4 ;  /* 0x00000004000a7c02 */ /* 0x004fe20008000f00 */
[----:B------:R-:W-:Y:S05]  /*3600*/  BRA.U !UP0, `(.L_x_66) ;  /* 0xfffffffd08e87547 */ /* 0x000fea000b83ffff */
.L_x_65:
[----:B------:R-:W2:Y:S01]  /*3610*/  LDS R6, [UR5+0x10] ;  /* 0x00001005ff067984 */ /* 0x000ea20008000800 */
[----:B------:R-:W-:Y:S01]  /*3620*/  IMAD.U32 R0, RZ, RZ, UR6 ;  /* 0x00000006ff007e24 */ /* 0x000fe2000f8e00ff */
[----:B------:R-:W-:-:S03]  /*3630*/  MOV R4, UR69 ;  /* 0x0000004500047c02 */ /* 0x000fc60008000f00 */
[----:B------:R-:W-:Y:S01]  /*3640*/  VIADD R0, R0, 0x160 ;  /* 0x0000016000007836 */ /* 0x000fe20000000000 */
[----:B--2---:R-:W-:-:S04]  /*3650*/  SHF.L.U32 R6, R6, 0x1f, RZ ;  /* 0x0000001f06067819 */ /* 0x004fc800000006ff */
[----:B------:R-:W2:Y:S02]  /*3660*/  SYNCS.PHASECHK.TRANS64.TRYWAIT P0, [UR5+0x8], R6 ;  /* 0x00000806ff0075a7 */ /* 0x000ea40008001105 */
[----:B--2---:R-:W-:Y:S05]  /*3670*/  @P0 BRA `(.L_x_67) ;  /* 0x0000000000080947 */ /* 0x004fea0003800000 */
[----:B------:R-:W2:Y:S02]  /*3680*/  SYNCS.PHASECHK.TRANS64.TRYWAIT P0, [UR5+0x8], R6 ;  /* 0x00000806ff0075a7 */ /* 0x000ea40008001105 */
[----:B--2---:R-:W-:Y:S05]  /*3690*/  @!P0 BRA `(.L_x_68) ;  /* 0x0000006000488947 */ /* 0x004fea0003800000 */
.L_x_67:
[----:B------:R-:W-:Y:S01]  /*36a0*/  PRMT R4, R4, 0x654, R0 ;  /* 0x0000065404047816 */ /* 0x000fe20000000000 */
[----:B------:R-:W-:Y:S01]  /*36b0*/  HFMA2 R0, -RZ, RZ, 0, 5.9604644775390625e-08 ;  /* 0x00000001ff007431 */ /* 0x000fe200000001ff */
[----:B------:R-:W-:Y:S01]  /*36c0*/  UPRMT UR4, UR69, 0x654, UR7 ;  /* 0x0000065445047896 */ /* 0x000fe20008000007 */
[----:B------:R-:W-:Y:S02]  /*36d0*/  IMAD.MOV.U32 R8, RZ, RZ, 0xffff ;  /* 0x0000ffffff087424 */ /* 0x000fe400078e00ff */
[----:B--2---:R-:W-:Y:S02]  /*36e0*/  IMAD.MOV.U32 R6, RZ, RZ, 0x4 ;  /* 0x00000004ff067424 */ /* 0x004fe400078e00ff */
[----:B------:R-:W-:Y:S01]  /*36f0*/  IMAD.SHL.U32 R9, R10, 0x20, RZ ;  /* 0x000000200a097824 */ /* 0x000fe200078e00ff */
[----:B------:R-:W-:Y:S02]  /*3700*/  MOV R5, UR4 ;  /* 0x0000000400057c02 */ /* 0x000fe40008000f00 */
[-C--:B------:R-:W-:Y:S01]  /*3710*/  SHF.L.U32 R8, R8, R10.reuse, RZ ;  /* 0x0000000a08087219 */ /* 0x080fe200000006ff */
[----:B------:R2:W-:Y:S01]  /*3720*/  SYNCS.ARRIVE.TRANS64.RED RZ, [UR4], R6 ;  /* 0x00000006ffff79a7 */ /* 0x0005e20008000404 */
[----:B------:R-:W-:Y:S01]  /*3730*/  SHF.L.U32 R7, R0, R10, RZ ;  /* 0x0000000a00077219 */ /* 0x000fe200000006ff */
[----:B------:R2:W-:Y:S04]  /*3740*/  STS [UR6+0x160], R9 ;  /* 0x00016009ff007988 */ /* 0x0005e80008000806 */
[----:B------:R2:W-:Y:S04]  /*3750*/  STAS [R4.64], R10 ;  /* 0x0000000a04007dbd */ /* 0x0005e8000c0008ff */
[----:B------:R2:W-:Y:S04]  /*3760*/  ATOMS.OR RZ, [UR5+0x14], R8 ;  /* 0x00001408ffff798c */ /* 0x0005e8000b000005 */
[----:B------:R2:W-:Y:S04]  /*3770*/  ATOMS.OR RZ, [UR5+0x18], R7 ;  /* 0x00001807ffff798c */ /* 0x0005e8000b000005 */
[----:B------:R2:W-:Y:S02]  /*3780*/  ATOMS.XOR RZ, [UR5+0x10], R0 ;  /* 0x00001000ffff798c */ /* 0x0005e4000b800005 */
.L_x_64:
[----:B-1----:R-:W-:Y:S05]  /*3790*/  BSYNC B0 ;  /* 0x0000000000007941 */ /* 0x002fea0003800000 */
.L_x_63:
[----:B------:R-:W-:Y:S05]  /*37a0*/  BRA.U UP1, `(.L_x_69) ;  /* 0x00000001016c7547 */ /* 0x000fea000b800000 */
[----:B------:R-:W-:-:S03]  /*37b0*/  UMOV UR4, 0xffffffff ;  /* 0xffffffff00047882 */ /* 0x000fc60000000000 */
[----:B------:R-:W-:Y:S05]  /*37c0*/  BRA.DIV UR4, `(.L_x_70) ;  /* 0x0000006204147947 */ /* 0x000fea000b800000 */
[----:B------:R-:W-:-:S13]  /*37d0*/  ELECT P6, URZ, PT ;  /* 0x0000000000ff782f */ /* 0x000fda00038c0000 */
.L_x_176:
[----:B------:R-:W-:Y:S05]  /*37e0*/  @!P6 BRA `(.L_x_69) ;  /* 0x00000000005ce947 */ /* 0x000fea0003800000 */
[----:B--2---:R-:W2:Y:S02]  /*37f0*/  LDS R4, [UR5+0x10] ;  /* 0x00001005ff047984 */ /* 0x004ea40008000800 */
[----:B--2---:R-:W-:-:S04]  /*3800*/  SHF.L.U32 R4, R4, 0x1f, RZ ;  /* 0x0000001f04047819 */ /* 0x004fc800000006ff */
[----:B------:R-:W2:Y:S02]  /*3810*/  SYNCS.PHASECHK.TRANS64.TRYWAIT P0, [UR5+0x8], R4 ;  /* 0x00000804ff0075a7 */ /* 0x000ea40008001105 */
[----:B--2---:R-:W-:Y:S05]  /*3820*/  @P0 BRA `(.L_x_71) ;  /* 0x0000000000080947 */ /* 0x004fea0003800000 */
[----:B------:R-:W2:Y:S02]  /*3830*/  SYNCS.PHASECHK.TRANS64.TRYWAIT P0, [UR5+0x8], R4 ;  /* 0x00000804ff0075a7 */ /* 0x000ea40008001105 */
[----:B--2---:R-:W-:Y:S05]  /*3840*/  @!P0 BRA `(.L_x_72) ;  /* 0x0000006000148947 */ /* 0x004fea0003800000 */
.L_x_71:
[----:B------:R-:W3:Y:S01]  /*3850*/  LDS R6, [UR6+0x160] ;  /* 0x00016006ff067984 */ /* 0x000ee20008000800 */
[----:B--2---:R-:W-:Y:S02]  /*3860*/  HFMA2 R0, -RZ, RZ, 0, 5.9604644775390625e-08 ;  /* 0x00000001ff007431 */ /* 0x004fe400000001ff */
[----:B------:R-:W-:Y:S01]  /*3870*/  IMAD.MOV.U32 R4, RZ, RZ, 0xffff ;  /* 0x0000ffffff047424 */ /* 0x000fe200078e00ff */
[----:B------:R-:W-:Y:S01]  /*3880*/  UPRMT UR4, UR69, 0x654, UR7 ;  /* 0x0000065445047896 */ /* 0x000fe20008000007 */
[----:B---3--:R-:W-:-:S03]  /*3890*/  IMAD.SHL.U32 R5, R6, 0x20, RZ ;  /* 0x0000002006057824 */ /* 0x008fc600078e00ff */
[-C--:B------:R-:W-:Y:S02]  /*38a0*/  SHF.L.U32 R4, R4, R6.reuse, RZ ;  /* 0x0000000604047219 */ /* 0x080fe400000006ff */
[----:B------:R-:W-:Y:S01]  /*38b0*/  SHF.L.U32 R6, R0, R6, RZ ;  /* 0x0000000600067219 */ /* 0x000fe200000006ff */
[----:B------:R3:W-:Y:S04]  /*38c0*/  STS [UR6+0x160], R5 ;  /* 0x00016005ff007988 */ /* 0x0007e80008000806 */
[----:B------:R3:W-:Y:S04]  /*38d0*/  ATOMS.OR RZ, [UR5+0x14], R4 ;  /* 0x00001404ffff798c */ /* 0x0007e8000b000005 */
[----:B------:R3:W-:Y:S01]  /*38e0*/  ATOMS.OR RZ, [UR5+0x18], R6 ;  /* 0x00001806ffff798c */ /* 0x0007e2000b000005 */
[----:B------:R-:W-:Y:S03]  /*38f0*/  SYNCS.ARRIVE.TRANS64.RED.A1T0 RZ, [UR4], RZ ;  /* 0x000000ffffff79a7 */ /* 0x000fe60008100404 */
[----:B------:R3:W-:Y:S01]  /*3900*/  ATOMS.XOR RZ, [UR5+0x10], R0 ;  /* 0x00001000ffff798c */ /* 0x0007e2000b800005 */
[----:B------:R-:W-:Y:S05]  /*3910*/  BRA `(.L_x_69) ;  /* 0x0000000000107947 */ /* 0x000fea0003800000 */
.L_x_62:
[----:B------:R-:W-:Y:S02]  /*3920*/  MOV R0, 0xffffffff ;  /* 0xffffffff00007802 */ /* 0x000fe40000000f00 */
[----:B------:R-:W-:-:S03]  /*3930*/  MOV R4, 0x3960 ;  /* 0x0000396000047802 */ /* 0x000fc60000000f00 */
[----:B------:R2:W-:Y:S04]  /*3940*/  STS [UR6+0x160], R0 ;  /* 0x00016000ff007988 */ /* 0x0005e80008000806 */
[----:B-12--5:R-:W-:Y:S05]  /*3950*/  CALL.REL.NOINC `($__internal_1_$__cuda_sm10x_tcgen05_guardrail_trap_phase_invalid_during_alloc) ;  /* 0x0000006400e87944 */ /* 0x026fea0003c00000 */
.L_x_69:
[----:B------:R-:W-:Y:S05]  /*3960*/  WARPSYNC.ALL ;  /* 0x0000000000007948 */ /* 0x000fea0003800000 */
[----:B------:R-:W4:Y:S01]  /*3970*/  S2UR UR4, SR_CgaCtaId ;  /* 0x00000000000479c3 */ /* 0x000f220000008800 */
[----:B------:R-:W-:Y:S01]  /*3980*/  UMOV UR41, 0x400 ;  /* 0x0000040000297882 */ /* 0x000fe20000000000 */
[----:B------:R-:W-:-:S06]  /*3990*/  NOP ;  /* 0x0000000000007918 */ /* 0x000fcc0000000000 */
[----:B------:R-:W-:Y:S06]  /*39a0*/  BAR.ARV 0x6, 0xa0 ;  /* 0x0182800000007b1d */ /* 0x000fec0000002000 */
[----:B------:R-:W1:Y:S01]  /*39b0*/  LDCU UR6, c[0x0][0x38c] ;  /* 0x00007180ff0677ac */ /* 0x000e620008000800 */
[----:B------:R-:W-:Y:S01]  /*39c0*/  LOP3.LUT R3, R3, 0xffff, RZ, 0xc0, !PT ;  /* 0x0000ffff03037812 */ /* 0x000fe200078ec0ff */
[----:B--2---:R-:W-:Y:S01]  /*39d0*/  IMAD.MOV.U32 R9, RZ, RZ, 0x1 ;  /* 0x00000001ff097424 */ /* 0x004fe200078e00ff */
[----:B------:R-:W-:Y:S01]  /*39e0*/  LOP3.LUT R2, R2, 0xffff, RZ, 0xc0, !PT ;  /* 0x0000ffff02027812 */ /* 0x000fe200078ec0ff */
[----:B------:R-:W-:Y:S01]  /*39f0*/  IMAD.MOV.U32 R8, RZ, RZ, RZ ;  /* 0x000000ffff087224 */ /* 0x000fe200078e00ff */
[----:B------:R-:W-:Y:S01]  /*3a00*/  R2UR UR43, R3 ;  /* 0x00000000032b72ca */ /* 0x000fe200000e0000 */
[----:B------:R-:W-:Y:S01]  /*3a10*/  UMOV UR47, URZ ;  /* 0x000000ff002f7c82 */ /* 0x000fe20008000000 */
[----:B------:R-:W-:-:S02]  /*3a20*/  R2UR UR65, R2 ;  /* 0x00000000024172ca */ /* 0x000fc400000e0000 */
[----:B------:R-:W-:Y:S01]  /*3a30*/  CS2R R2, SRZ ;  /* 0x0000000000027805 */ /* 0x000fe2000001ff00 */
[----:B------:R-:W-:Y:S01]  /*3a40*/  UMOV UR38, URZ ;  /* 0x000000ff00267c82 */ /* 0x000fe20008000000 */
[----:B----4-:R-:W-:Y:S01]  /*3a50*/  ULEA UR41, UR4, UR41, 0x18 ;  /* 0x0000002904297291 */ /* 0x010fe2000f8ec0ff */
[----:B------:R-:W-:Y:S01]  /*3a60*/  UMOV UR37, URZ ;  /* 0x000000ff00257c82 */ /* 0x000fe20008000000 */
[----:B------:R-:W-:Y:S02]  /*3a70*/  UISETP.NE.AND UP3, UPT, UR68, URZ, UPT ;  /* 0x000000ff4400728c */ /* 0x000fe4000bf65270 */
[----:B------:R-:W-:Y:S02]  /*3a80*/  UIADD3 UR5, UPT, UPT, UR41, 0x4300, URZ ;  /* 0x0000430029057890 */ /* 0x000fe4000fffe0ff */
[----:B------:R-:W-:-:S03]  /*3a90*/  UIADD3 UR4, UPT, UPT, UR41, 0x1c300, URZ ;  /* 0x0001c30029047890 */ /* 0x000fc6000fffe0ff */
[----:B---3--:R-:W2:Y:S01]  /*3aa0*/  LDS R0, [UR41+0x160] ;  /* 0x00016029ff007984 */ /* 0x008ea20008000800 */
[----:B-1----:R-:W-:Y:S02]  /*3ab0*/  UIADD3 UR6, UPT, UPT, UR6, 0x7f, URZ ;  /* 0x0000007f06067890 */ /* 0x002fe4000fffe0ff */
[----:B------:R-:W-:Y:S02]  /*3ac0*/  USHF.R.U32.HI UR5, URZ, 0x4, UR5 ;  /* 0x00000004ff057899 */ /* 0x000fe40008011605 */
[----:B------:R-:W-:Y:S02]  /*3ad0*/  USHF.R.S32.HI UR64, URZ, 0x1f, UR6 ;  /* 0x0000001fff407899 */ /* 0x000fe40008011406 */
[----:B------:R-:W-:Y:S02]  /*3ae0*/  USHF.R.U32.HI UR4, URZ, 0x4, UR4 ;  /* 0x00000004ff047899 */ /* 0x000fe40008011604 */
[----:B------:R-:W-:Y:S02]  /*3af0*/  ULEA.HI UR64, UR64, UR6, URZ, 0x7 ;  /* 0x0000000640407291 */ /* 0x000fe4000f8f38ff */
[----:B------:R-:W-:-:S02]  /*3b00*/  ULOP3.LUT UR5, UR5, 0x3fff, URZ, 0xc0, !UPT ;  /* 0x00003fff05057892 */ /* 0x000fc4000f8ec0ff */
[----:B------:R-:W-:Y:S02]  /*3b10*/  USHF.R.S32.HI UR64, URZ, 0x7, UR64 ;  /* 0x00000007ff407899 */ /* 0x000fe40008011440 */
[----:B------:R-:W-:Y:S02]  /*3b20*/  ULOP3.LUT UR45, UR4, 0x3fff, URZ, 0xc0, !UPT ;  /* 0x00003fff042d7892 */ /* 0x000fe4000f8ec0ff */
[----:B------:R-:W-:Y:S01]  /*3b30*/  UISETP.LT.AND UP0, UPT, UR64, 0x1, UPT ;  /* 0x000000014000788c */ /* 0x000fe2000bf01270 */
[----:B------:R-:W-:Y:S01]  /*3b40*/  UMOV UR62, 0x0 ;  /* 0x00000000003e7882 */ /* 0x000fe20000000000 */
        /* <DEDUP_REMOVED lines=9> */
[----:B------:R-:W-:-:S02]  /*3be0*/  ULOP3.LUT UR44, UR5, 0x10000, URZ, 0xfc, !UPT ;  /* 0x00010000052c7892 */ /* 0x000fc4000f8efcff */
[----:B------:R-:W-:Y:S02]  /*3bf0*/  ULOP3.LUT UR45, UR45, 0x10000, URZ, 0xfc, !UPT ;  /* 0x000100002d2d7892 */ /* 0x000fe4000f8efcff */
[----:B------:R-:W-:Y:S01]  /*3c00*/  USEL UR66, UR64, 0x1, !UP0 ;  /* 0x0000000140427887 */ /* 0x000fe2000c000000 */
[----:B------:R-:W-:Y:S01]  /*3c10*/  UMOV UR52, 0x0 ;  /* 0x0000000000347882 */ /* 0x000fe20000000000 */
[----:B------:R-:W-:Y:S01]  /*3c20*/  UMOV UR53, 0x8200010 ;  /* 0x0820001000357882 */ /* 0x000fe20000000000 */
[----:B------:R-:W-:Y:S01]  /*3c30*/  UMOV UR50, 0x0 ;  /* 0x0000000000327882 */ /* 0x000fe20000000000 */
[----:B------:R-:W-:Y:S01]  /*3c40*/  UMOV UR51, 0x8200010 ;  /* 0x0820001000337882 */ /* 0x000fe20000000000 */
[----:B------:R-:W-:Y:S01]  /*3c50*/  UMOV UR48, 0x0 ;  /* 0x0000000000307882 */ /* 0x000fe20000000000 */
[----:B--2---:R-:W-:Y:S01]  /*3c60*/  R2UR UR67, R0 ;  /* 0x00000000004372ca */ /* 0x004fe200000e0000 */
[----:B------:R-:W-:-:S14]  /*3c70*/  UMOV UR49, 0x8200010 ;  /* 0x0820001000317882 */ /* 0x000fdc0000000000 */
.L_x_80:
[C---:B------:R-:W-:Y:S02]  /*3c80*/  LEA R0, R8.reuse, UR41, 0x3 ;  /* 0x0000002908007c11 */ /* 0x040fe4000f8e18ff */
[----:B------:R-:W-:Y:S02]  /*3c90*/  SHF.L.U32 R4, R3, 0x1f, RZ ;  /* 0x0000001f03047819 */ /* 0x000fe400000006ff */
[----:B------:R-:W-:Y:S02]  /*3ca0*/  LEA R5, R8, UR41, 0x4 ;  /* 0x0000002908057c11 */ /* 0x000fe4000f8e20ff */
[----:B------:R-:W1:Y:S02]  /*3cb0*/  SYNCS.PHASECHK.TRANS64.TRYWAIT P0, [R0+URZ+0xb0], R4 ;  /* 0x0000b004000075a7 */ /* 0x000e6400080011ff */
[----:B-1-3--:R-:W-:Y:S05]  /*3cc0*/  @!P0 BRA `(.L_x_73) ;  /* 0x0000005c000c8947 */ /* 0x00afea0003800000 */
.L_x_177:
[----:B-1----:R-:W1:Y:S01]  /*3cd0*/  LDS.128 R4, [R5+0x140] ;  /* 0x0001400005047984 */ /* 0x002e620000000c00 */
[----:B------:R-:W-:Y:S02]  /*3ce0*/  VIADD R0, R0, 0xc0 ;  /* 0x000000c000007836 */ /* 0x000fe40000000000 */
[----:B------:R-:W-:Y:S01]  /*3cf0*/  VIADD R8, R8, 0x1 ;  /* 0x0000000108087836 */ /* 0x000fe20000000000 */
[----:B------:R-:W-:Y:S01]  /*3d00*/  @!PT LDS RZ, [RZ] ;  /* 0x00000000fffff984 */ /* 0x000fe20000000800 */
[----:B------:R-:W-:Y:S01]  /*3d10*/  @!PT LDS RZ, [RZ] ;  /* 0x00000000fffff984 */ /* 0x000fe20000000800 */
[----:B------:R-:W-:Y:S01]  /*3d20*/  @!PT LDS RZ, [RZ] ;  /* 0x00000000fffff984 */ /* 0x000fe20000000800 */
[----:B------:R-:W-:Y:S01]  /*3d30*/  @!PT LDS RZ, [RZ] ;  /* 0x00000000fffff984 */ /* 0x000fe20000000800 */
[----:B------:R2:W-:Y:S06]  /*3d40*/  MEMBAR.ALL.CTA ;  /* 0x0000000000007992 */ /* 0x0005ec0000008000 */
[----:B--2---:R-:W2:Y:S01]  /*3d50*/  FENCE.VIEW.ASYNC.S ;  /* 0x00000000000073c6 */ /* 0x004ea20000000000 */
[----:B------:R-:W-:-:S04]  /*3d60*/  PRMT R0, RZ, 0x654, R0 ;  /* 0x00000654ff007816 */ /* 0x000fc80000000000 */
[----:B--2---:R2:W-:Y:S01]  /*3d70*/  SYNCS.ARRIVE.TRANS64.RED.A1T0 RZ, [R0+URZ], RZ ;  /* 0x000000ff00ff79a7 */ /* 0x0045e200081004ff */
[----:B-1----:R-:W-:Y:S01]  /*3d80*/  LOP3.LUT P1, RZ, R6, 0x1, RZ, 0xc0, !PT ;  /* 0x0000000106ff7812 */ /* 0x002fe2000782c0ff */
[----:B--2---:R-:W-:-:S12]  /*3d90*/  BRA.U UP3, `(.L_x_74) ;  /* 0x0000000503587547 */ /* 0x004fd8000b800000 */
[----:B------:R-:W1:Y:S01]  /*3da0*/  LDCU UR4, c[0x0][0x38c] ;  /* 0x00007180ff0477ac */ /* 0x000e620008000800 */
[----:B------:R-:W-:Y:S02]  /*3db0*/  PLOP3.LUT P2, PT, PT, PT, PT, 0x80, 0x8 ;  /* 0x000000000008781c */ /* 0x000fe40003f4f070 */
[----:B------:R-:W-:Y:S01]  /*3dc0*/  SHF.L.U32 R4, R9, 0x1f, RZ ;  /* 0x0000001f09047819 */ /* 0x000fe200000006ff */
[----:B------:R-:W-:Y:S02]  /*3dd0*/  ULEA UR46, UR47, UR41, 0x3 ;  /* 0x000000292f2e7291 */ /* 0x000fe4000f8e18ff */
[----:B------:R-:W-:Y:S02]  /*3de0*/  ULEA UR36, UR47, UR67, 0x6 ;  /* 0x000000432f247291 */ /* 0x000fe4000f8e30ff */
[----:B-1----:R-:W-:-:S06]  /*3df0*/  UISETP.GE.AND UP0, UPT, UR4, 0x1, UPT ;  /* 0x000000010400788c */ /* 0x002fcc000bf06270 */
[----:B------:R-:W-:-:S05]  /*3e00*/  PLOP3.LUT P0, PT, PT, PT, UP0, 0x80, 0x8 ;  /* 0x000000000008781c */ /* 0x000fca0003f0f008 */
[----:B------:R-:W-:-:S08]  /*3e10*/  @UP0 ULEA UR4, UR38, UR41, 0x3 ;  /* 0x0000002926040291 */ /* 0x000fd0000f8e18ff */
[----:B------:R-:W-:-:S04]  /*3e20*/  @P0 SHF.L.U32 R0, R2, 0x1f, RZ ;  /* 0x0000001f02000819 */ /* 0x000fc800000006ff */
[----:B------:R1:W2:Y:S01]  /*3e30*/  @P0 SYNCS.PHASECHK.TRANS64.TRYWAIT P2, [UR4], R0 ;  /* 0x00000000ff0005a7 */ /* 0x0002a20008041104 */
[----:B------:R-:W3:Y:S02]  /*3e40*/  SYNCS.PHASECHK.TRANS64.TRYWAIT P0, [UR46+0xf0], R4 ;  /* 0x0000f004ff0075a7 */ /* 0x000ee4000800112e */
[----:B-123--:R-:W-:Y:S05]  /*3e50*/  @!P0 BRA `(.L_x_75) ;  /* 0x0000005800bc8947 */ /* 0x00efea0003800000 */
.L_x_179:
[----:B------:R-:W-:Y:S01]  /*3e60*/  UMOV UR42, UR37 ;  /* 0x00000025002a7c82 */ /* 0x000fe20008000000 */
[----:B------:R-:W-:Y:S05]  /*3e70*/  BRA.U !UP0, `(.L_x_76) ;  /* 0x0000000508107547 */ /* 0x000fea000b800000 */
[----:B------:R-:W-:Y:S02]  /*3e80*/  UIADD3 UR42, UPT, UPT, UR66, UR37, URZ ;  /* 0x00000025422a7290 */ /* 0x000fe4000fffe0ff */
[----:B------:R-:W-:Y:S01]  /*3e90*/  UPLOP3.LUT UP2, UPT, UPT, UPT, UPT, 0x40, 0x4 ;  /* 0x000000000004789c */ /* 0x000fe20003f4e870 */
[----:B------:R-:W-:Y:S01]  /*3ea0*/  UMOV UR39, UR64 ;  /* 0x0000004000277c82 */ /* 0x000fe20008000000 */
[----:B------:R-:W-:-:S09]  /*3eb0*/  UMOV UR5, UR38 ;  /* 0x0000002600057c82 */ /* 0x000fd20008000000 */
.L_x_79:
[----:B------:R-:W-:Y:S01]  /*3ec0*/  ULEA UR7, UR5, UR41, 0x3 ;  /* 0x0000002905077291 */ /* 0x000fe2000f8e18ff */
[----:B--23--:R-:W-:Y:S11]  /*3ed0*/  @P2 BRA `(.L_x_77) ;  /* 0x00000000000c2947 */ /* 0x00cff60003800000 */
[----:B-1----:R-:W-:Y:S04]  /*3ee0*/  SHF.L.U32 R4, R2, 0x1f, RZ ;  /* 0x0000001f02047819 */ /* 0x002fe800000006ff */
[----:B------:R-:W1:Y:S02]  /*3ef0*/  SYNCS.PHASECHK.TRANS64.TRYWAIT P0, [UR7], R4 ;  /* 0x00000004ff0075a7 */ /* 0x000e640008001107 */
[----:B-1----:R-:W-:Y:S05]  /*3f00*/  @!P0 BRA `(.L_x_78) ;  /* 0x0000005800a88947 */ /* 0x002fea0003800000 */
.L_x_77:
[----:B------:R-:W-:Y:S01]  /*3f10*/  UISETP.NE.AND UP0, UPT, UR39, 0x1, UPT ;  /* 0x000000012700788c */ /* 0x000fe2000bf05270 */
[----:B------:R-:W-:Y:S01]  /*3f20*/  PLOP3.LUT P2, PT, PT, PT, PT, 0x80, 0x8 ;  /* 0x000000000008781c */ /* 0x000fe20003f4f070 */
[----:B------:R-:W-:Y:S02]  /*3f30*/  UIADD3 UR4, UPT, UPT, UR5, 0x1, URZ ;  /* 0x0000000105047890 */ /* 0x000fe4000fffe0ff */
[----:B------:R-:W-:Y:S02]  /*3f40*/  UIADD3 UR40, UPT, UPT, UR7, 0x30, URZ ;  /* 0x0000003007287890 */ /* 0x000fe4000fffe0ff */
[----:B------:R-:W-:Y:S01]  /*3f50*/  UISETP.NE.AND UP1, UPT, UR4, 0x6, UPT ;  /* 0x000000060400788c */ /* 0x000fe2000bf25270 */
[----:B------:R-:W-:Y:S01]  /*3f60*/  PLOP3.LUT P0, PT, PT, PT, UP0, 0x80, 0x8 ;  /* 0x000000000008781c */ /* 0x000fe20003f0f008 */
[----:B------:R-:W-:Y:S02]  /*3f70*/  UIADD3 UR37, UPT, UPT, UR37, 0x1, URZ ;  /* 0x0000000125257890 */ /* 0x000fe4000fffe0ff */
[----:B------:R-:W-:Y:S02]  /*3f80*/  USEL UR6, URZ, 0x1, UP1 ;  /* 0x00000001ff067887 */ /* 0x000fe40008800000 */
[----:B------:R-:W-:Y:S02]  /*3f90*/  USEL UR38, UR4, URZ, UP1 ;  /* 0x000000ff04267287 */ /* 0x000fe40008800000 */
[----:B------:R-:W-:Y:S02]  /*3fa0*/  UIADD3 UR39, UPT, UPT, UR39, -0x1, URZ ;  /* 0xffffffff27277890 */ /* 0x000fe4000fffe0ff */
[----:B------:R-:W-:Y:S01]  /*3fb0*/  @UP0 ULEA UR4, UR38, UR41, 0x3 ;  /* 0x0000002926040291 */ /* 0x000fe2000f8e18ff */
[----:B------:R-:W-:Y:S01]  /*3fc0*/  LOP3.LUT R2, R2, UR6, RZ, 0x3c, !PT ;  /* 0x0000000602027c12 */ /* 0x000fe2000f8e3cff */
[----:B------:R-:W-:Y:S02]  /*3fd0*/  ULEA UR6, UR5, UR45, 0xa ;  /* 0x0000002d05067291 */ /* 0x000fe4000f8e50ff */
[----:B------:R-:W-:Y:S01]  /*3fe0*/  UISETP.NE.AND UP0, UPT, UR37, UR42, UPT ;  /* 0x0000002a2500728c */ /* 0x000fe2000bf05270 */
[----:B-1----:R-:W-:Y:S01]  /*3ff0*/  @P0 SHF.L.U32 R0, R2, 0x1f, RZ ;  /* 0x0000001f02000819 */ /* 0x002fe200000006ff */
[----:B------:R-:W-:Y:S02]  /*4000*/  UIADD3 UR34, UPT, UPT, UR6, 0x2, URZ ;  /* 0x0000000206227890 */ /* 0x000fe4000fffe0ff */
[----:B------:R-:W-:Y:S01]  /*4010*/  UIADD3 UR30, UPT, UPT, UR6, 0x4, URZ ;  /* 0x00000004061e7890 */ /* 0x000fe2000fffe0ff */
[----:B------:R2:W3:Y:S01]  /*4020*/  @P0 SYNCS.PHASECHK.TRANS64.TRYWAIT P2, [UR4], R0 ;  /* 0x00000000ff0005a7 */ /* 0x0004e20008041104 */
[----:B------:R-:W-:Y:S02]  /*4030*/  ULEA UR4, UR5, UR44, 0xa ;  /* 0x0000002c05047291 */ /* 0x000fe4000f8e50ff */
[----:B------:R-:W-:Y:S02]  /*4040*/  UIADD3 UR26, UPT, UPT, UR6, 0x6, URZ ;  /* 0x00000006061a7890 */ /* 0x000fe4000fffe0ff */
        /* <DEDUP_REMOVED lines=10> */
[----:B------:R-:W-:Y:S01]  /*40f0*/  UIADD3 UR8, UPT, UPT, UR4, 0x206, URZ ;  /* 0x0000020604087890 */ /* 0x000fe2000fffe0ff */
[----:B------:R-:W-:Y:S01]  /*4100*/  UMOV UR7, 0x40004040 ;  /* 0x4000404000077882 */ /* 0x000fe20000000000 */
[----:B------:R-:W-:Y:S01]  /*4110*/  UMOV UR5, 0x40004040 ;  /* 0x4000404000057882 */ /* 0x000fe20000000000 */
[----:B------:R-:W-:Y:S01]  /*4120*/  UMOV UR35, 0x40004040 ;  /* 0x4000404000237882 */ /* 0x000fe20000000000 */
[----:B------:R1:W-:Y:S01]  /*4130*/  UTCHMMA.2CTA gdesc[UR4], gdesc[UR6], tmem[UR36], tmem[UR62], idesc[UR63], UP2 ;  /* 0x00ff3e06040075ea */ /* 0x0003e20009200024 */
[----:B------:R-:W-:Y:S01]  /*4140*/  UPLOP3.LUT UP2, UPT, UPT, UPT, UPT, 0x80, 0x8 ;  /* 0x000000000008789c */ /* 0x000fe20003f4f070 */
[----:B------:R-:W-:Y:S01]  /*4150*/  UMOV UR33, 0x40004040 ;  /* 0x4000404000217882 */ /* 0x000fe20000000000 */
[----:B------:R-:W-:Y:S01]  /*4160*/  UMOV UR31, 0x40004040 ;  /* 0x40004040001f7882 */ /* 0x000fe20000000000 */
[----:B------:R2:W-:Y:S01]  /*4170*/  UTCHMMA.2CTA gdesc[UR32], gdesc[UR34], tmem[UR36], tmem[UR60], idesc[UR61], UPT ;  /* 0x00ff3c22200075ea */ /* 0x0005e2000ba00024 */
        /* <DEDUP_REMOVED lines=14> */
[----:B------:R-:W-:Y:S01]  /*4260*/  UMOV UR9, 0x40004040 ;  /* 0x4000404000097882 */ /* 0x000fe20000000000 */
[----:B------:R2:W-:Y:S01]  /*4270*/  UTCHMMA.2CTA gdesc[UR12], gdesc[UR14], tmem[UR36], tmem[UR50], idesc[UR51], UPT ;  /* 0x00ff320e0c0075ea */ /* 0x0005e2000ba00024 */
[----:B------:R2:W-:Y:S01]  /*4280*/  UTCHMMA.2CTA gdesc[UR8], gdesc[UR10], tmem[UR36], tmem[UR48], idesc[UR49], UPT ;  /* 0x00ff300a080075ea */ /* 0x0005e2000ba00024 */
[----:B------:R2:W-:Y:S01]  /*4290*/  UTCBAR.2CTA.MULTICAST [UR40], URZ, UR43 ;  /* 0x000000ff280073e9 */ /* 0x0005e2000820082b */
[----:B-1----:R-:W-:Y:S01]  /*42a0*/  UMOV UR5, UR38 ;  /* 0x0000002600057c82 */ /* 0x002fe20008000000 */
[----:B------:R-:W-:Y:S05]  /*42b0*/  BRA.U UP0, `(.L_x_79) ;  /* 0xfffffffd00007547 */ /* 0x000fea000b83ffff */
.L_x_76:
[----:B------:R-:W-:Y:S01]  /*42c0*/  UIADD3 UR4, UPT, UPT, UR46, 0xd0, URZ ;  /* 0x000000d02e047890 */ /* 0x000fe2000fffe0ff */
[----:B------:R-:W-:-:S08]  /*42d0*/  UMOV UR37, UR42 ;  /* 0x0000002a00257c82 */ /* 0x000fd00008000000 */
[----:B------:R4:W-:Y:S01]  /*42e0*/  UTCBAR.2CTA.MULTICAST [UR4], URZ, UR65 ;  /* 0x000000ff040073e9 */ /* 0x0009e20008200841 */
[----:B------:R-:W-:Y:S02]  /*42f0*/  NOP ;  /* 0x0000000000007918 */ /* 0x000fe40000000000 */
.L_x_74:
[----:B----4-:R-:W-:Y:S01]  /*4300*/  UIADD3 UR4, UPT, UPT, UR47, 0x1, URZ ;  /* 0x000000012f047890 */ /* 0x010fe2000fffe0ff */
[----:B------:R-:W-:-:S03]  /*4310*/  ISETP.NE.AND P0, PT, R8, 0x2, PT ;  /* 0x000000020800780c */ /* 0x000fc60003f05270 */
[----:B------:R-:W-:Y:S01]  /*4320*/  UISETP.NE.AND UP0, UPT, UR4, 0x4, UPT ;  /* 0x000000040400788c */ /* 0x000fe2000bf05270 */
[----:B-12---:R-:W-:Y:S02]  /*4330*/  SEL R0, RZ, 0x1, P0 ;  /* 0x00000001ff007807 */ /* 0x006fe40000000000 */
[----:B------:R-:W-:Y:S01]  /*4340*/  SEL R8, R8, RZ, P0 ;  /* 0x000000ff08087207 */ /* 0x000fe20000000000 */
[----:B------:R-:W-:Y:S01]  /*4350*/  USEL UR5, URZ, 0x1, UP0 ;  /* 0x00000001ff057887 */ /* 0x000fe20008000000 */
[----:B------:R-:W-:Y:S01]  /*4360*/  LOP3.LUT R3, R3, R0, RZ, 0x3c, !PT ;  /* 0x0000000003037212 */ /* 0x000fe200078e3cff */
[----:B------:R-:W-:-:S04]  /*4370*/  USEL UR47, UR4, URZ, UP0 ;  /* 0x000000ff042f7287 */ /* 0x000fc80008000000 */
[----:B------:R-:W-:Y:S01]  /*4380*/  LOP3.LUT R9, R9, UR5, RZ, 0x3c, !PT ;  /* 0x0000000509097c12 */ /* 0x000fe2000f8e3cff */
[----:B------:R-:W-:Y:S07]  /*4390*/  @P1 BRA `(.L_x_80) ;  /* 0xfffffff800381947 */ /* 0x000fee000383ffff */
[----:B------:R-:W1:Y:S01]  /*43a0*/  S2UR UR8, SR_CgaCtaId ;  /* 0x00000000000879c3 */ /* 0x000e620000008800 */
[----:B------:R-:W-:Y:S01]  /*43b0*/  ELECT P0, URZ, PT ;  /* 0x0000000000ff782f */ /* 0x000fe20003800000 */
[----:B------:R-:W-:Y:S01]  /*43c0*/  HFMA2 R0, -RZ, RZ, 0, 5.9604644775390625e-08 ;  /* 0x00000001ff007431 */ /* 0x000fe200000001ff */
[----:B------:R-:W-:-:S05]  /*43d0*/  UMOV UR4, 0x40 ;  /* 0x0000004000047882 */ /* 0x000fca0000000000 */
[----:B------:R-:W-:Y:S01]  /*43e0*/  UVIRTCOUNT.DEALLOC.SMPOOL 0x80 ;  /* 0x000000800000784c */ /* 0x000fe20000000000 */
[----:B------:R-:W-:Y:S02]  /*43f0*/  UISETP.NE.AND UP1, UPT, UR68, URZ, UPT ;  /* 0x000000ff4400728c */ /* 0x000fe4000bf25270 */
[----:B-1----:R-:W-:-:S09]  /*4400*/  ULEA UR8, UR8, UR4, 0x18 ;  /* 0x0000000408087291 */ /* 0x002fd2000f8ec0ff */
[----:B------:R1:W-:Y:S01]  /*4410*/  @P0 STS.U8 [UR8+0x1c], R0 ;  /* 0x00001c00ff000988 */ /* 0x0003e20008000008 */
[----:B------:R-:W-:Y:S05]  /*4420*/  BRA.U UP1, `(.L_x_81) ;  /* 0x0000000101a07547 */ /* 0x000fea000b800000 */
[----:B------:R-:W-:Y:S01]  /*4430*/  UIADD3 UR7, UPT, UPT, UR41, 0xf0, URZ ;  /* 0x000000f029077890 */ /* 0x000fe2000fffe0ff */
[----:B------:R-:W-:-:S03]  /*4440*/  SHF.L.U32 R2, R9, 0x1f, RZ ;  /* 0x0000001f09027819 */ /* 0x000fc600000006ff */
[----:B------:R-:W-:-:S09]  /*4450*/  ULEA UR4, UR47, UR7, 0x3 ;  /* 0x000000072f047291 */ /* 0x000fd2000f8e18ff */
[----:B------:R-:W2:Y:S02]  /*4460*/  SYNCS.PHASECHK.TRANS64.TRYWAIT P0, [UR4], R2 ;  /* 0x00000002ff0075a7 */ /* 0x000ea40008001104 */
[----:B--2---:R-:W-:Y:S05]  /*4470*/  @!P0 BRA `(.L_x_82) ;  /* 0x0000005400648947 */ /* 0x004fea0003800000 */
.L_x_182:
        /* <DEDUP_REMOVED lines=9> */
.L_x_184:
        /* <DEDUP_REMOVED lines=9> */
.L_x_186:
[----:B------:R-:W-:-:S04]  /*45a0*/  UIADD3 UR4, UPT, UPT, UR4, 0x1, URZ ;  /* 0x0000000104047890 */ /* 0x000fc8000fffe0ff */
[----:B------:R-:W-:-:S04]  /*45b0*/  UISETP.NE.AND UP0, UPT, UR4, 0x4, UPT ;  /* 0x000000040400788c */ /* 0x000fc8000bf05270 */
[----:B------:R-:W-:Y:S02]  /*45c0*/  USEL UR5, URZ, 0x1, UP0 ;  /* 0x00000001ff057887 */ /* 0x000fe40008000000 */
[----:B------:R-:W-:-:S04]  /*45d0*/  USEL UR4, UR4, URZ, UP0 ;  /* 0x000000ff04047287 */ /* 0x000fc80008000000 */
[----:B------:R-:W-:Y:S01]  /*45e0*/  ULEA UR4, UR4, UR7, 0x3 ;  /* 0x0000000704047291 */ /* 0x000fe2000f8e18ff */
[----:B------:R-:W-:-:S04]  /*45f0*/  LOP3.LUT R2, R2, UR5, RZ, 0x3c, !PT ;  /* 0x0000000502027c12 */ /* 0x000fc8000f8e3cff */
[----:B------:R-:W-:Y:S01]  /*4600*/  SHF.L.U32 R2, R2, 0x1f, RZ ;  /* 0x0000001f02027819 */ /* 0x000fe200000006ff */
[----:B-1----:R-:W-:-:S04]  /*4610*/  IMAD.U32 R0, RZ, RZ, UR4 ;  /* 0x00000004ff007e24 */ /* 0x002fc8000f8e00ff */
[----:B------:R1:W2:Y:S03]  /*4620*/  SYNCS.PHASECHK.TRANS64.TRYWAIT P0, [R0+URZ], R2 ;  /* 0x00000002000075a7 */ /* 0x0002a600080011ff */
[----:B--2---:R-:W-:Y:S05]  /*4630*/  @!P0 NANOSLEEP.SYNCS 0x989680 ;  /* 0x009896800000895d */ /* 0x004fea0003900000 */
[----:B------:R-:W2:Y:S02]  /*4640*/  @!P0 SYNCS.PHASECHK.TRANS64 P0, [R0+URZ], R2 ;  /* 0x00000002000085a7 */ /* 0x000ea400080010ff */
[----:B--2---:R-:W-:Y:S05]  /*4650*/  @P0 BRA `(.L_x_85) ;  /* 0x0000000000200947 */ /* 0x004fea0003800000 */
.L_x_86:
[----:B--2---:R2:W4:Y:S02]  /*4660*/  SYNCS.PHASECHK.TRANS64.TRYWAIT P0, [R0+URZ], R2 ;  /* 0x00000002000075a7 */ /* 0x00452400080011ff */
[----:B----4-:R-:W-:Y:S05]  /*4670*/  @!P0 NANOSLEEP.SYNCS 0x989680 ;  /* 0x009896800000895d */ /* 0x010fea0003900000 */
[----:B------:R-:W4:Y:S02]  /*4680*/  @!P0 SYNCS.PHASECHK.TRANS64 P0, [R0+URZ], R2 ;  /* 0x00000002000085a7 */ /* 0x000f2400080010ff */
[----:B----4-:R-:W-:Y:S05]  /*4690*/  @!P0 BRA `(.L_x_86) ;  /* 0xfffffffc00f08947 */ /* 0x010fea000383ffff */
[----:B------:R-:W-:Y:S05]  /*46a0*/  BRA `(.L_x_85) ;  /* 0x00000000000c7947 */ /* 0x000fea0003800000 */
.L_x_81:
[----:B------:R-:W-:-:S04]  /*46b0*/  UIADD3 UR4, UPT, UPT, UR41, 0x130, URZ ;  /* 0x0000013029047890 */ /* 0x000fc8000fffe0ff */
[----:B------:R-:W-:-:S09]  /*46c0*/  UPRMT UR4, UR69, 0x654, UR4 ;  /* 0x0000065445047896 */ /* 0x000fd20008000004 */
[----:B------:R-:W-:Y:S03]  /*46d0*/  SYNCS.ARRIVE.TRANS64.RED.A1T0 RZ, [UR4], RZ ;  /* 0x000000ffffff79a7 */ /* 0x000fe60008100404 */
.L_x_85:
[----:B-12---:R-:W-:Y:S01]  /*46e0*/  SHF.L.U32 R2, RZ, 0x1f, RZ ;  /* 0x0000001fff027819 */ /* 0x006fe200000006ff */
[----:B------:R-:W-:Y:S01]  /*46f0*/  UIADD3 UR4, UPT, UPT, UR41, 0x130, URZ ;  /* 0x0000013029047890 */ /* 0x000fe2000fffe0ff */
[----:B------:R-:W-:Y:S02]  /*4700*/  PLOP3.LUT P0, PT, PT, PT, UP1, 0x80, 0x8 ;  /* 0x000000000008781c */ /* 0x000fe40003f0f018 */
[----:B------:R-:W1:Y:S02]  /*4710*/  SYNCS.PHASECHK.TRANS64.TRYWAIT P1, [UR41+0x130], R2 ;  /* 0x00013002ff0075a7 */ /* 0x000e640008021129 */
[----:B-1----:R-:W-:Y:S09]  /*4720*/  @!P1 BRA `(.L_x_87) ;  /* 0x0000005400009947 */ /* 0x002ff20003800000 */
.L_x_188:
[----:B------:R-:W-:Y:S01]  /*4730*/  @!UP1 UPRMT UR4, UR69, 0x654, UR4 ;  /* 0x0000065445049896 */ /* 0x000fe20008000004 */
[----:B------:R-:W-:Y:S01]  /*4740*/  UMOV UR5, 0xffff ;  /* 0x0000ffff00057882 */ /* 0x000fe20000000000 */
[----:B------:R-:W-:-:S07]  /*4750*/  UMOV UR6, 0x1 ;  /* 0x0000000100067882 */ /* 0x000fce0000000000 */
[----:B------:R-:W-:Y:S01]  /*4760*/  @!P0 SYNCS.ARRIVE.TRANS64.RED.A1T0 RZ, [UR4], RZ ;  /* 0x000000ffffff89a7 */ /* 0x000fe20008100404 */
[----:B------:R-:W-:Y:S01]  /*4770*/  NOP ;  /* 0x0000000000007918 */ /* 0x000fe20000000000 */
[----:B-1----:R-:W1:Y:S01]  /*4780*/  LDS R0, [UR8+0x14] ;  /* 0x00001408ff007984 */ /* 0x002e620008000800 */
[----:B------:R-:W-:-:S04]  /*4790*/  ULOP3.LUT UR4, UR67, 0xffff, URZ, 0xc0, !UPT ;  /* 0x0000ffff43047892 */ /* 0x000fc8000f8ec0ff */
[----:B------:R-:W-:-:S04]  /*47a0*/  USHF.R.U32.HI UR4, URZ, 0x5, UR4 ;  /* 0x00000005ff047899 */ /* 0x000fc80008011604 */
[----:B------:R-:W-:Y:S02]  /*47b0*/  USHF.L.U32 UR5, UR5, UR4, URZ ;  /* 0x0000000405057299 */ /* 0x000fe400080006ff */
[----:B------:R-:W-:-:S04]  /*47c0*/  USHF.L.U32 UR4, UR6, UR4, URZ ;  /* 0x0000000406047299 */ /* 0x000fc800080006ff */
[----:B-1----:R-:W-:-:S04]  /*47d0*/  LOP3.LUT R0, R0, UR5, RZ, 0xc0, !PT ;  /* 0x0000000500007c12 */ /* 0x002fc8000f8ec0ff */
[----:B------:R-:W-:-:S13]  /*47e0*/  ISETP.NE.AND P0, PT, R0, UR5, PT ;  /* 0x0000000500007c0c */ /* 0x000fda000bf05270 */
[----:B------:R-:W-:Y:S05]  /*47f0*/  @P0 BRA `(.L_x_88) ;  /* 0x0000000000580947 */ /* 0x000fea0003800000 */
[----:B------:R-:W1:Y:S02]  /*4800*/  LDS R0, [UR8+0x18] ;  /* 0x00001808ff007984 */ /* 0x000e640008000800 */
[----:B-1----:R-:W-:-:S04]  /*4810*/  LOP3.LUT R0, R0, UR4, RZ, 0xc0, !PT ;  /* 0x0000000400007c12 */ /* 0x002fc8000f8ec0ff */
[----:B------:R-:W-:-:S13]  /*4820*/  ISETP.NE.AND P0, PT, R0, UR4, PT ;  /* 0x0000000400007c0c */ /* 0x000fda000bf05270 */
[----:B------:R-:W-:Y:S05]  /*4830*/  @P0 BRA `(.L_x_89) ;  /* 0x00000000003c0947 */ /* 0x000fea0003800000 */
[----:B------:R-:W1:Y:S01]  /*4840*/  S2R R2, SR_LANEID ;  /* 0x0000000000027919 */ /* 0x000e620000000000 */
[----:B------:R-:W-:-:S06]  /*4850*/  ULOP3.LUT UR5, URZ, UR5, URZ, 0x33, !UPT ;  /* 0x00000005ff057292 */ /* 0x000fcc000f8e33ff */
[----:B------:R-:W-:-:S04]  /*4860*/  IMAD.U32 R0, RZ, RZ, UR5 ;  /* 0x00000005ff007e24 */ /* 0x000fc8000f8e00ff */
[----:B------:R2:W4:Y:S02]  /*4870*/  REDUX UR7, R0 ;  /* 0x00000000000773c4 */ /* 0x0005240000000000 */
[----:B------:R1:W-:Y:S01]  /*4880*/  UTCATOMSWS.AND URZ, UR5 ;  /* 0x0000000500ff79e3 */ /* 0x0003e20008000000 */
[----:B--2---:R-:W-:Y:S01]  /*4890*/  LOP3.LUT R0, RZ, UR4, RZ, 0x33, !PT ;  /* 0x00000004ff007c12 */ /* 0x004fe2000f8e33ff */
[----:B------:R-:W-:Y:S02]  /*48a0*/  VOTEU.ANY UR4, UPT, PT ;  /* 0x0000000000047886 */ /* 0x000fe400038e0100 */
[----:B------:R-:W-:Y:S02]  /*48b0*/  UFLO.U32 UR4, UR4 ;  /* 0x00000004000472bd */ /* 0x000fe400080e0000 */
[----:B------:R-:W2:Y:S04]  /*48c0*/  REDUX UR6, R0 ;  /* 0x00000000000673c4 */ /* 0x000ea80000000000 */
[----:B-1----:R-:W-:-:S02]  /*48d0*/  ISETP.EQ.U32.AND P0, PT, R2, UR4, PT ;  /* 0x0000000402007c0c */ /* 0x002fc4000bf02070 */
[----:B----4-:R-:W-:-:S11]  /*48e0*/  MOV R2, UR7 ;  /* 0x0000000700027c02 */ /* 0x010fd60008000f00 */
[----:B------:R1:W-:Y:S01]  /*48f0*/  @P0 ATOMS.AND RZ, [UR8+0x14], R2 ;  /* 0x00001402ffff098c */ /* 0x0003e2000a800008 */
[----:B--2---:R-:W-:-:S05]  /*4900*/  IMAD.U32 R0, RZ, RZ, UR6 ;  /* 0x00000006ff007e24 */ /* 0x004fca000f8e00ff */
[----:B------:R1:W-:Y:S01]  /*4910*/  @P0 ATOMS.AND RZ, [UR8+0x18], R0 ;  /* 0x00001800ffff098c */ /* 0x0003e2000a800008 */
[----:B------:R-:W-:Y:S05]  /*4920*/  BRA `(.L_x_90) ;  /* 0x0000000000147947 */ /* 0x000fea0003800000 */
.L_x_89:
[----:B------:R-:W-:Y:S02]  /*4930*/  MOV R2, 0x4950 ;  /* 0x0000495000027802 */ /* 0x000fe40000000f00 */
[----:B---3-5:R-:W-:Y:S05]  /*4940*/  CALL.REL.NOINC `($__internal_0_$__cuda_sm10x_tcgen05_guardrail_trap_col_being_dealloced_not_returned_by_alloc) ;  /* 0x0000005400e07944 */ /* 0x028fea0003c00000 */
[----:B------:R-:W-:Y:S05]  /*4950*/  BRA `(.L_x_90) ;  /* 0x0000000000087947 */ /* 0x000fea0003800000 */
.L_x_88:
[----:B------:R-:W-:Y:S02]  /*4960*/  MOV R2, 0x4980 ;  /* 0x0000498000027802 */ /* 0x000fe40000000f00 */
[----:B---3-5:R-:W-:Y:S05]  /*4970*/  CALL.REL.NOINC `($__internal_2_$__cuda_sm10x_tcgen05_guardrail_trap_unallocated_columns_being_dealloced) ;  /* 0x0000005400ec7944 */ /* 0x028fea0003c00000 */
.L_x_90:
[----:B------:R-:W-:Y:S01]  /*4980*/  NOP ;  /* 0x0000000000007918 */ /* 0x000fe20000000000 */
[----:B------:R-:W-:Y:S05]  /*4990*/  EXIT ;  /* 0x000000000000794d */ /* 0x000fea0003800000 */
.L_x_61:
[----:B------:R-:W-:-:S09]  /*49a0*/  UISETP.NE.OR UP0, UPT, UR21, 0x3, !UP4 ;  /* 0x000000031500788c */ /* 0x000fd2000e705670 */
[----:B------:R-:W-:Y:S05]  /*49b0*/  BRA.U UP0, `(.L_x_91) ;  /* 0x0000001100b87547 */ /* 0x000fea000b800000 */
[----:B------:R-:W2:Y:S01]  /*49c0*/  LDCU UR31, c[0x0][0x370] ;  /* 0x00006e00ff1f77ac */ /* 0x000ea20008000800 */
[----:B------:R-:W3:Y:S01]  /*49d0*/  LDC.64 R16, c[0x0][0x348] ;  /* 0x0000d200ff107b82 */ /* 0x000ee20000000a00 */
[----:B------:R-:W-:Y:S02]  /*49e0*/  HFMA2 R13, -RZ, RZ, 0, 0 ;  /* 0x00000000ff0d7431 */ /* 0x000fe400000001ff */
[----:B------:R-:W-:Y:S01]  /*49f0*/  IMAD.MOV.U32 R15, RZ, RZ, 0x1 ;  /* 0x00000001ff0f7424 */ /* 0x000fe200078e00ff */
[----:B------:R-:W2:Y:S01]  /*4a00*/  LDCU.128 UR48, c[0x0][0xb10] ;  /* 0x00016200ff3077ac */ /* 0x000ea20008000c00 */
[----:B------:R-:W-:Y:S01]  /*4a10*/  IMAD.MOV.U32 R14, RZ, RZ, RZ ;  /* 0x000000ffff0e7224 */ /* 0x000fe200078e00ff */
[----:B------:R-:W-:Y:S01]  /*4a20*/  MOV R7, 0x1000 ;  /* 0x0000100000077802 */ /* 0x000fe20000000f00 */
[----:B------:R-:W4:Y:S01]  /*4a30*/  LDCU UR30, c[0x0][0x374] ;  /* 0x00006e80ff1e77ac */ /* 0x000f220008000800 */
[----:B------:R-:W1:Y:S01]  /*4a40*/  LDC.64 R2, c[0x0][0x888] ;  /* 0x00022200ff027b82 */ /* 0x000e620000000a00 */
[----:B------:R-:W4:Y:S01]  /*4a50*/  LDCU UR15, c[0x0][0xb0c] ;  /* 0x00016180ff0f77ac */ /* 0x000f220008000800 */
[----:B------:R-:W3:Y:S06]  /*4a60*/  LDCU UR52, c[0x0][0xb20] ;  /* 0x00016400ff3477ac */ /* 0x000eec0008000800 */
[----:B------:R-:W1:Y:S01]  /*4a70*/  LDC.64 R4, c[0x0][0x890] ;  /* 0x00022400ff047b82 */ /* 0x000e620000000a00 */
[----:B------:R-:W3:Y:S01]  /*4a80*/  LDCU UR4, c[0x0][0xb30] ;  /* 0x00016600ff0477ac */ /* 0x000ee20008000800 */
[----:B------:R-:W-:Y:S01]  /*4a90*/  UMOV UR21, 0x400 ;  /* 0x0000040000157882 */ /* 0x000fe20000000000 */
[----:B--2---:R-:W-:-:S02]  /*4aa0*/  UIMAD.WIDE.U32 UR6, UR31, UR48, URZ ;  /* 0x000000301f0672a5 */ /* 0x004fc4000f8e00ff */
[----:B----4-:R-:W-:Y:S02]  /*4ab0*/  UIMAD.WIDE.U32 UR8, UR30, UR51, URZ ;  /* 0x000000331e0872a5 */ /* 0x010fe4000f8e00ff */
[----:B------:R-:W-:Y:S02]  /*4ac0*/  ULEA UR21, UR47, UR21, 0x18 ;  /* 0x000000152f157291 */ /* 0x000fe4000f8ec0ff */
[----:B------:R-:W-:Y:S02]  /*4ad0*/  UPLOP3.LUT UP2, UPT, UPT, UPT, UPT, 0x40, 0x4 ;  /* 0x000000000004789c */ /* 0x000fe40003f4e870 */
[----:B------:R-:W-:Y:S01]  /*4ae0*/  UIADD3 UR37, UPT, UPT, UR21, 0x78, URZ ;  /* 0x0000007815257890 */ /* 0x000fe2000fffe0ff */
[----:B------:R-:W-:Y:S01]  /*4af0*/  UMOV UR6, UR7 ;  /* 0x0000000700067c82 */ /* 0x000fe20008000000 */
[----:B------:R-:W-:Y:S01]  /*4b00*/  UMOV UR38, UR9 ;  /* 0x0000000900267c82 */ /* 0x000fe20008000000 */
[----:B------:R-:W-:Y:S02]  /*4b10*/  UISETP.GE.AND UP0, UPT, UR45, 0x1, UPT ;  /* 0x000000012d00788c */ /* 0x000fe4000bf06270 */
[----:B------:R-:W-:Y:S01]  /*4b20*/  UISETP.NE.AND UP4, UPT, UR45, 0x1, UPT ;  /* 0x000000012d00788c */ /* 0x000fe2000bf85270 */
[----:B------:R-:W2:Y:S01]  /*4b30*/  LDCU.64 UR22, c[0x0][0xb28] ;  /* 0x00016500ff1677ac */ /* 0x000ea20008000a00 */
[----:B------:R-:W-:-:S02]  /*4b40*/  UISETP.NE.AND UP6, UPT, UR15, 0x1, UPT ;  /* 0x000000010f00788c */ /* 0x000fc4000bfc5270 */
[----:B------:R-:W-:Y:S02]  /*4b50*/  UISETP.NE.AND UP5, UPT, UR50, 0x1, UPT ;  /* 0x000000013200788c */ /* 0x000fe4000bfa5270 */
[----:B------:R-:W-:Y:S02]  /*4b60*/  UIADD3 UR41, UPT, UPT, UR21, 0x60, URZ ;  /* 0x0000006015297890 */ /* 0x000fe4000fffe0ff */
[----:B------:R-:W-:Y:S02]  /*4b70*/  UIADD3 UR33, UPT, UPT, UR21, 0x68, URZ ;  /* 0x0000006815217890 */ /* 0x000fe4000fffe0ff */
[----:B------:R-:W-:Y:S02]  /*4b80*/  UIADD3 UR25, UPT, UPT, UR21, 0x70, URZ ;  /* 0x0000007015197890 */ /* 0x000fe4000fffe0ff */
[----:B------:R-:W-:Y:S02]  /*4b90*/  UPRMT UR37, UR47, 0x654, UR37 ;  /* 0x000006542f257896 */ /* 0x000fe40008000025 */
[----:B------:R-:W-:-:S02]  /*4ba0*/  USHF.R.U32.HI UR39, URZ, UR49, UR6 ;  /* 0x00000031ff277299 */ /* 0x000fc40008011606 */
[----:B---3--:R-:W-:Y:S02]  /*4bb0*/  USHF.R.U32.HI UR38, URZ, UR52, UR38 ;  /* 0x00000034ff267299 */ /* 0x008fe40008011626 */
[----:B------:R-:W-:-:S11]  /*4bc0*/  UISETP.NE.AND UP3, UPT, UR4, 0x1, UPT ;  /* 0x000000010400788c */ /* 0x000fd6000bf65270 */
.L_x_102:
[C---:B------:R-:W-:Y:S02]  /*4bd0*/  LEA R12, R14.reuse, UR21, 0x3 ;  /* 0x000000150e0c7c11 */ /* 0x040fe4000f8e18ff */
[----:B------:R-:W-:Y:S02]  /*4be0*/  SHF.L.U32 R0, R13, 0x1f, RZ ;  /* 0x0000001f0d007819 */ /* 0x000fe400000006ff */
[----:B------:R-:W-:Y:S02]  /*4bf0*/  LEA R8, R14, UR21, 0x4 ;  /* 0x000000150e087c11 */ /* 0x000fe4000f8e20ff */
[----:B---3--:R-:W3:Y:S02]  /*4c00*/  SYNCS.PHASECHK.TRANS64.TRYWAIT P0, [R12+URZ+0xb0], R0 ;  /* 0x0000b0000c0075a7 */ /* 0x008ee400080011ff */
[----:B---3--:R-:W-:Y:S05]  /*4c10*/  @!P0 BRA `(.L_x_92) ;  /* 0x0000004c00dc8947 */ /* 0x008fea0003800000 */
.L_x_189:
        /* <DEDUP_REMOVED lines=8> */
[----:B----4-:R-:W-:Y:S11]  /*4ca0*/  LOP3.LUT P0, RZ, R10, 0x1, RZ, 0xc0, !PT ;  /* 0x000000010aff7812 */ /* 0x010ff6000780c0ff */
[----:B------:R-:W-:Y:S02]  /*4cb0*/  @!UPT UIADD3 URZ, UPT, UPT, URZ, URZ, URZ ;  /* 0x000000fffffff290 */ /* 0x000fe4000fffe0ff */
[----:B-1----:R-:W-:Y:S01]  /*4cc0*/  VOTEU.ANY UP1, P0 ;  /* 0x0000000000ff7886 */ /* 0x002fe20000020100 */
[----:B------:R-:W-:Y:S11]  /*4cd0*/  PLOP3.LUT P0, PT, PT, PT, UP1, 0x80, 0x8 ;  /* 0x000000000008781c */ /* 0x000ff60003f0f018 */
[----:B------:R-:W-:Y:S02]  /*4ce0*/  @!UPT UIADD3 URZ, UPT, UPT, URZ, URZ, URZ ;  /* 0x000000fffffff290 */ /* 0x000fe4000fffe0ff */
[----:B---3--:R-:W-:Y:S02]  /*4cf0*/  @P0 SHF.R.U32.HI R0, RZ, 0x10, R9 ;  /* 0x00000010ff000819 */ /* 0x008fe40000011609 */
[----:B------:R-:W-:Y:S02]  /*4d00*/  @P0 MOV R6, R8 ;  /* 0x0000000800060202 */ /* 0x000fe40000000f00 */
[----:B------:R-:W-:Y:S01]  /*4d10*/  @P0 R2UR UR4, R0 ;  /* 0x00000000000402ca */ /* 0x000fe200000e0000 */
[----:B------:R-:W-:Y:S01]  /*4d20*/  VIADD R0, R12, 0xc0 ;  /* 0x000000c00c007836 */ /* 0x000fe20000000000 */
[----:B------:R-:W-:Y:S02]  /*4d30*/  @P0 LOP3.LUT R8, R9, 0xffff, RZ, 0xc0, !PT ;  /* 0x0000ffff09080812 */ /* 0x000fe400078ec0ff */
[----:B------:R-:W-:Y:S02]  /*4d40*/  @P0 R2UR UR6, R6 ;  /* 0x00000000060602ca */ /* 0x000fe400000e0000 */
[----:B------:R-:W-:Y:S02]  /*4d50*/  PRMT R0, RZ, 0x654, R0 ;  /* 0x00000654ff007816 */ /* 0x000fe40000000000 */
[----:B------:R-:W-:Y:S02]  /*4d60*/  @P0 R2UR UR5, R8 ;  /* 0x00000000080502ca */ /* 0x000fe400000e0000 */
[----:B------:R1:W-:Y:S03]  /*4d70*/  SYNCS.ARRIVE.TRANS64.RED.A1T0 RZ, [R0+URZ], RZ ;  /* 0x000000ff00ff79a7 */ /* 0x0003e600081004ff */
[----:B------:R-:W-:Y:S04]  /*4d80*/  @UP1 UMOV UR29, UR4 ;  /* 0x00000004001d1c82 */ /* 0x000fe80008000000 */
[----:B------:R-:W-:Y:S04]  /*4d90*/  @UP1 UMOV UR14, UR6 ;  /* 0x00000006000e1c82 */ /* 0x000fe80008000000 */
[----:B------:R-:W-:Y:S01]  /*4da0*/  @UP1 UMOV UR13, UR5 ;  /* 0x00000005000d1c82 */ /* 0x000fe20008000000 */
[----:B------:R-:W-:Y:S05]  /*4db0*/  BRA.U !UP0, `(.L_x_93) ;  /* 0x0000000108a47547 */ /* 0x000fea000b800000 */
[----:B------:R-:W-:Y:S02]  /*4dc0*/  UIMAD.WIDE.U32 UR16, UR13, UR51, URZ ;  /* 0x000000330d1072a5 */ /* 0x000fe4000f8e00ff */
[----:B------:R-:W-:Y:S02]  /*4dd0*/  UIMAD.WIDE.U32 UR18, UR14, UR48, URZ ;  /* 0x000000300e1272a5 */ /* 0x000fe4000f8e00ff */
[----:B------:R-:W-:Y:S02]  /*4de0*/  USEL UR4, UR30, UR38, !UP5 ;  /* 0x000000261e047287 */ /* 0x000fe4000e800000 */
[----:B------:R-:W-:Y:S02]  /*4df0*/  USEL UR7, UR31, UR39, !UP6 ;  /* 0x000000271f077287 */ /* 0x000fe4000f000000 */
[----:B--2---:R-:W-:Y:S02]  /*4e00*/  UIMAD.WIDE.U32 UR8, UR4, UR22, URZ ;  /* 0x00000016040872a5 */ /* 0x004fe4000f8e00ff */
[----:B------:R-:W-:Y:S01]  /*4e10*/  UIMAD.WIDE.U32 UR10, UR7, UR22, URZ ;  /* 0x00000016070a72a5 */ /* 0x000fe2000f8e00ff */
[----:B------:R-:W-:Y:S02]  /*4e20*/  UMOV UR5, UR17 ;  /* 0x0000001100057c82 */ /* 0x000fe40008000000 */
[----:B------:R-:W-:Y:S03]  /*4e30*/  USHF.R.U32.HI UR6, URZ, UR52, UR5 ;  /* 0x00000034ff067299 */ /* 0x000fe60008011605 */
[----:B------:R-:W-:Y:S01]  /*4e40*/  UMOV UR5, UR19 ;  /* 0x0000001300057c82 */ /* 0x000fe20008000000 */
[----:B------:R-:W-:Y:S02]  /*4e50*/  USEL UR6, UR13, UR6, !UP5 ;  /* 0x000000060d067287 */ /* 0x000fe4000e800000 */
[----:B------:R-:W-:Y:S03]  /*4e60*/  USHF.R.U32.HI UR12, URZ, UR49, UR5 ;  /* 0x00000031ff0c7299 */ /* 0x000fe60008011605 */
[----:B------:R-:W-:Y:S02]  /*4e70*/  UMOV UR5, UR9 ;  /* 0x0000000900057c82 */ /* 0x000fe40008000000 */
[----:B------:R-:W-:Y:S03]  /*4e80*/  @UP4 USHF.R.U32.HI UR4, URZ, UR23, UR5 ;  /* 0x00000017ff044299 */ /* 0x000fe60008011605 */
[----:B------:R-:W-:Y:S01]  /*4e90*/  UMOV UR5, UR11 ;  /* 0x0000000b00057c82 */ /* 0x000fe20008000000 */
[----:B------:R-:W-:Y:S02]  /*4ea0*/  UIMAD UR4, UR45, UR4, URZ ;  /* 0x000000042d0472a4 */ /* 0x000fe4000f8e02ff */
[----:B------:R-:W-:Y:S02]  /*4eb0*/  @UP4 USHF.R.U32.HI UR7, URZ, UR23, UR5 ;  /* 0x00000017ff074299 */ /* 0x000fe40008011605 */
[----:B------:R-:W-:Y:S02]  /*4ec0*/  UIMAD.WIDE.U32 UR10, UR6, UR22, URZ ;  /* 0x00000016060a72a5 */ /* 0x000fe4000f8e00ff */
[----:B------:R-:W-:Y:S02]  /*4ed0*/  USEL UR5, UR14, UR12, !UP6 ;  /* 0x0000000c0e057287 */ /* 0x000fe4000f000000 */
[----:B------:R-:W-:Y:S02]  /*4ee0*/  UIMAD UR8, UR45, UR7, URZ ;  /* 0x000000072d0872a4 */ /* 0x000fe4000f8e02ff */
[----:B------:R-:W-:Y:S03]  /*4ef0*/  UISETP.GE.AND UP0, UPT, UR6, UR4, UPT ;  /* 0x000000040600728c */ /* 0x000fe6000bf06270 */
[----:B------:R-:W-:Y:S01]  /*4f00*/  UMOV UR4, UR11 ;  /* 0x0000000b00047c82 */ /* 0x000fe20008000000 */
[----:B------:R-:W-:Y:S02]  /*4f10*/  UISETP.GE.OR UP0, UPT, UR5, UR8, UP0 ;  /* 0x000000080500728c */ /* 0x000fe40008706670 */
[----:B------:R-:W-:Y:S02]  /*4f20*/  USHF.R.U32.HI UR4, URZ, UR23, UR4 ;  /* 0x00000017ff047299 */ /* 0x000fe40008011604 */
[----:B------:R-:W-:Y:S02]  /*4f30*/  UIMAD.WIDE.U32 UR8, UR5, UR22, URZ ;  /* 0x00000016050872a5 */ /* 0x000fe4000f8e00ff */
[----:B------:R-:W-:Y:S04]  /*4f40*/  USEL UR10, UR6, UR4, !UP4 ;  /* 0x00000004060a7287 */ /* 0x000fe8000e000000 */
[----:B------:R-:W-:Y:S01]  /*4f50*/  UIADD3 UR11, UPT, UPT, -UR10, URZ, URZ ;  /* 0x000000ff0a0b7290 */ /* 0x000fe2000fffe1ff */
[----:B------:R-:W-:Y:S02]  /*4f60*/  @!UP0 UMOV UR4, UR9 ;  /* 0x0000000900048c82 */ /* 0x000fe40008000000 */
[----:B------:R-:W-:Y:S02]  /*4f70*/  @!UP0 USHF.R.U32.HI UR4, URZ, UR23, UR4 ;  /* 0x00000017ff048299 */ /* 0x000fe40008011604 */
[----:B------:R-:W-:Y:S02]  /*4f80*/  UIMAD UR8, UR45, UR11, UR6 ;  /* 0x0000000b2d0872a4 */ /* 0x000fe4000f8e0206 */
[----:B------:R-:W-:Y:S04]  /*4f90*/  @!UP0 USEL UR4, UR5, UR4, !UP4 ;  /* 0x0000000405048287 */ /* 0x000fe8000e000000 */
[----:B------:R-:W-:Y:S02]  /*4fa0*/  @!UP0 UIMAD UR7, UR7, UR8, UR4 ;  /* 0x00000008070782a4 */ /* 0x000fe4000f8e0204 */
[----:B------:R-:W-:Y:S02]  /*4fb0*/  @!UP0 UIADD3 UR9, UPT, UPT, UR10, -UR4, URZ ;  /* 0x800000040a098290 */ /* 0x000fe4000fffe0ff */
[----:B------:R-:W-:Y:S02]  /*4fc0*/  UIADD3 UR8, UPT, UPT, -UR6, URZ, URZ ;  /* 0x000000ff06087290 */ /* 0x000fe4000fffe1ff */
[----:B------:R-:W-:Y:S02]  /*4fd0*/  UIADD3 UR4, UPT, UPT, -UR5, URZ, URZ ;  /* 0x000000ff05047290 */ /* 0x000fe4000fffe1ff */
[----:B------:R-:W-:Y:S03]  /*4fe0*/  @!UP0 UIMAD UR6, UR9, UR45, UR5 ;  /* 0x0000002d090682a4 */ /* 0x000fe6000f8e0205 */
[----:B------:R-:W-:Y:S01]  /*4ff0*/  @!UP0 UMOV UR5, UR7 ;  /* 0x0000000700058c82 */ /* 0x000fe20008000000 */
[----:B------:R-:W-:Y:S02]  /*5000*/  UIMAD UR7, UR15, UR4, UR14 ;  /* 0x000000040f0772a4 */ /* 0x000fe4000f8e020e */
[----:B------:R-:W-:Y:S02]  /*5010*/  UIMAD UR4, UR50, UR8, UR13 ;  /* 0x00000008320472a4 */ /* 0x000fe4000f8e020d */
[----:B------:R-:W-:Y:S02]  /*5020*/  UIMAD UR14, UR5, UR15, UR7 ;  /* 0x0000000f050e72a4 */ /* 0x000fe4000f8e0207 */
[----:B------:R-:W-:Y:S11]  /*5030*/  UIMAD UR13, UR6, UR50, UR4 ;  /* 0x00000032060d72a4 */ /* 0x000ff6000f8e0204 */
[----:B------:R-:W-:Y:S01]  /*5040*/  @!UPT UIADD3 URZ, UPT, UPT, URZ, URZ, URZ ;  /* 0x000000fffffff290 */ /* 0x000fe2000fffe0ff */
.L_x_93:
[----:B------:R-:W3:Y:S01]  /*5050*/  @!UP3 LDCU.128 UR8, c[0x0][0xb10] ;  /* 0x00016200ff08b7ac */ /* 0x000ee20008000c00 */
[C---:B------:R-:W-:Y:S02]  /*5060*/  ISETP.NE.U32.AND P1, PT, R4.reuse, RZ, PT ;  /* 0x000000ff0400720c */ /* 0x040fe40003f25070 */
[----:B------:R-:W-:Y:S02]  /*5070*/  ISETP.NE.U32.AND P0, PT, R4, RZ, PT ;  /* 0x000000ff0400720c */ /* 0x000fe40003f05070 */
[C---:B------:R-:W-:Y:S02]  /*5080*/  ISETP.NE.AND.EX P1, PT, R5.reuse, RZ, PT, P1 ;  /* 0x000000ff0500720c */ /* 0x040fe40003f25310 */
[----:B------:R-:W-:Y:S01]  /*5090*/  ISETP.NE.AND.EX P0, PT, R5, RZ, PT, P0 ;  /* 0x000000ff0500720c */ /* 0x000fe20003f05300 */
[----:B------:R-:W4:Y:S01]  /*50a0*/  @!UP3 LDCU UR5, c[0x0][0xb0c] ;  /* 0x00016180ff05b7ac */ /* 0x000f220008000800 */
[----:B------:R-:W-:Y:S01]  /*50b0*/  SHF.L.U32 R9, R15, 0x1f, RZ ;  /* 0x0000001f0f097819 */ /* 0x000fe200000006ff */
[----:B------:R-:W-:Y:S02]  /*50c0*/  USHF.L.U32 UR42, UR20, 0x7, URZ ;  /* 0x00000007142a7899 */ /* 0x000fe400080006ff */
[----:B------:R-:W-:Y:S02]  /*50d0*/  USHF.L.U32 UR43, UR24, 0x6, URZ ;  /* 0x00000006182b7899 */ /* 0x000fe400080006ff */
[----:B---3--:R-:W-:Y:S07]  /*50e0*/  UIMAD.WIDE.U32 UR6, UR14, UR8, URZ ;  /* 0x000000080e0672a5 */ /* 0x008fee000f8e00ff */
[----:B------:R-:W-:Y:S01]  /*50f0*/  @!UP3 UMOV UR4, UR7 ;  /* 0x000000070004bc82 */ /* 0x000fe20008000000 */
[----:B----4-:R-:W-:Y:S02]  /*5100*/  @!UP3 UISETP.NE.AND UP0, UPT, UR5, 0x1, UPT ;  /* 0x000000010500b88c */ /* 0x010fe4000bf05270 */
[----:B------:R-:W-:Y:S02]  /*5110*/  @!UP3 USHF.R.U32.HI UR4, URZ, UR9, UR4 ;  /* 0x00000009ff04b299 */ /* 0x000fe40008011604 */
[----:B------:R-:W-:Y:S02]  /*5120*/  UIMAD.WIDE.U32 UR6, UR13, UR11, URZ ;  /* 0x0000000b0d0672a5 */ /* 0x000fe4000f8e00ff */
[----:B------:R-:W-:Y:S02]  /*5130*/  @!UP3 USEL UR8, UR14, UR4, !UP0 ;  /* 0x000000040e08b287 */ /* 0x000fe4000c000000 */
[----:B------:R-:W-:Y:S03]  /*5140*/  @!UP3 UISETP.NE.AND UP0, UPT, UR10, 0x1, UPT ;  /* 0x000000010a00b88c */ /* 0x000fe6000bf05270 */
[----:B------:R-:W-:Y:S02]  /*5150*/  @!UP3 UMOV UR6, UR7 ;  /* 0x000000070006bc82 */ /* 0x000fe40008000000 */
[----:B------:R-:W3:Y:S02]  /*5160*/  @!UP3 LDCU UR4, c[0x0][0xb20] ;  /* 0x00016400ff04b7ac */ /* 0x000ee40008000800 */
[----:B---3--:R-:W-:Y:S04]  /*5170*/  @!UP3 USHF.R.U32.HI UR6, URZ, UR4, UR6 ;  /* 0x00000004ff06b299 */ /* 0x008fe80008011606 */
[----:B------:R-:W-:Y:S04]  /*5180*/  @!UP3 USEL UR6, UR13, UR6, !UP0 ;  /* 0x000000060d06b287 */ /* 0x000fe8000c000000 */
[----:B------:R-:W-:Y:S02]  /*5190*/  @!UP3 UIADD3 UR4, UPT, UPT, -UR8, UR6, URZ ;  /* 0x000000060804b290 */ /* 0x000fe4000fffe1ff */
[----:B------:R-:W-:Y:S02]  /*51a0*/  @!UP3 UIADD3 UR6, UPT, UPT, UR8, -UR6, URZ ;  /* 0x800000060806b290 */ /* 0x000fe4000fffe0ff */
[----:B------:R-:W-:Y:S02]  /*51b0*/  @!UP3 UIMAD UR14, UR4, UR5, UR14 ;  /* 0x00000005040eb2a4 */ /* 0x000fe4000f8e020e */
[----:B------:R-:W-:Y:S01]  /*51c0*/  @!UP3 UIMAD UR13, UR6, UR10, UR13 ;  /* 0x0000000a060db2a4 */ /* 0x000fe2000f8e020d */
[----:B------:R-:W-:Y:S11]  /*51d0*/  BRA.U UP2, `(.L_x_94) ;  /* 0x0000000102107547 */ /* 0x000ff6000b800000 */
[----:B------:R-:W-:Y:S04]  /*51e0*/  MOV R6, UR46 ;  /* 0x0000002e00067c02 */ /* 0x000fe80008000f00 */
[----:B------:R-:W-:Y:S04]  /*51f0*/  SHF.L.U32 R6, R6, 0x1f, RZ ;  /* 0x0000001f06067819 */ /* 0x000fe800000006ff */
[----:B------:R-:W3:Y:S02]  /*5200*/  SYNCS.PHASECHK.TRANS64.TRYWAIT P2, [UR21+0xa8], R6 ;  /* 0x0000a806ff0075a7 */ /* 0x000ee40008041115 */
[----:B---3--:R-:W-:Y:S05]  /*5210*/  @!P2 BRA `(.L_x_95) ;  /* 0x000000480070a947 */ /* 0x008fea0003800000 */
.L_x_94:
[----:B------:R-:W-:Y:S05]  /*5220*/  @!P1 BRA `(.L_x_96) ;  /* 0x0000000000309947 */ /* 0x000fea0003800000 */
[----:B------:R-:W-:Y:S01]  /*5230*/  ISETP.NE.U32.AND P1, PT, R2, RZ, PT ;  /* 0x000000ff0200720c */ /* 0x000fe20003f25070 */
[----:B------:R-:W3:Y:S01]  /*5240*/  LDCU.64 UR4, c[0x0][0x358] ;  /* 0x00006b00ff0477ac */ /* 0x000ee20008000a00 */
[----:B------:R-:W-:Y:S02]  /*5250*/  IMAD.MOV.U32 R50, RZ, RZ, 0x1 ;  /* 0x00000001ff327424 */ /* 0x000fe400078e00ff */
[----:B------:R-:W-:Y:S11]  /*5260*/  ISETP.NE.AND.EX P1, PT, R3, RZ, PT, P1 ;  /* 0x000000ff0300720c */ /* 0x000ff60003f25310 */
[----:B------:R-:W-:Y:S02]  /*5270*/  @!UPT UIADD3 URZ, UPT, UPT, URZ, URZ, URZ ;  /* 0x000000fffffff290 */ /* 0x000fe4000fffe0ff */
[----:B------:R-:W4:Y:S01]  /*5280*/  @P1 LDC.64 R10, c[0x0][0x888] ;  /* 0x00022200ff0a1b82 */ /* 0x000f220000000a00 */
[----:B-1----:R-:W-:Y:S04]  /*5290*/  @P1 IMAD R0, R4, UR36, RZ ;  /* 0x0000002404001c24 */ /* 0x002fe8000f8e02ff */
[----:B----4-:R-:W-:Y:S04]  /*52a0*/  @P1 IMAD.WIDE R10, R0, 0x4, R10 ;  /* 0x00000004000a1825 */ /* 0x010fe800078e020a */
[----:B------:R-:W-:Y:S01]  /*52b0*/  HFMA2 R0, -RZ, RZ, 0, 5.9604644775390625e-08 ;  /* 0x00000001ff007431 */ /* 0x000fe200000001ff */
[----:B---3-5:R3:W5:Y:S04]  /*52c0*/  @P1 LDG.E R27, desc[UR4][R10.64] ;  /* 0x000000040a1b1981 */ /* 0x028768000c1e1900 */
[----:B------:R-:W-:Y:S01]  /*52d0*/  @!P1 PRMT R50, R0, 0x7610, R50 ;  /* 0x0000761000329816 */ /* 0x000fe20000000032 */
[----:B---3--:R-:W4:Y:S06]  /*52e0*/  @!P1 LDC R27, c[0x0][0x880] ;  /* 0x00022000ff1b9b82 */ /* 0x008f2c0000000800 */
.L_x_96:
[----:B----45:R-:W-:Y:S01]  /*52f0*/  @!P0 FSETP.EQ.AND P1, PT, R27, RZ, PT ;  /* 0x000000ff1b00820b */ /* 0x030fe20003f22000 */
[----:B------:R-:W-:Y:S01]  /*5300*/  @!UPT UIADD3 URZ, UPT, UPT, URZ, URZ, URZ ;  /* 0x000000fffffff290 */ /* 0x000fe2000fffe0ff */
[----:B------:R-:W-:Y:S11]  /*5310*/  @!P0 BRA `(.L_x_97) ;  /* 0x0000000000188947 */ /* 0x000ff60003800000 */
[----:B------:R-:W-:Y:S02]  /*5320*/  LOP3.LUT P0, RZ, R50, 0xff, RZ, 0xc0, !PT ;  /* 0x000000ff32ff7812 */ /* 0x000fe4000780c0ff */
[----:B------:R-:W-:Y:S04]  /*5330*/  ISETP.NE.U32.AND P1, PT, R2, RZ, PT ;  /* 0x000000ff0200720c */ /* 0x000fe80003f25070 */
[----:B------:R-:W-:Y:S04]  /*5340*/  ISETP.NE.AND.EX P1, PT, R3, RZ, PT, P1 ;  /* 0x000000ff0300720c */ /* 0x000fe80003f25310 */
[----:B------:R-:W-:Y:S03]  /*5350*/  PLOP3.LUT P1, PT, P1, PT, PT, 0x8, 0x80 ;  /* 0x000000000080781c */ /* 0x000fe60000f2e170 */
[----:B------:R-:W-:Y:S11]  /*5360*/  @P0 FSETP.EQ.AND P1, PT, R27, RZ, PT ;  /* 0x000000ff1b00020b */ /* 0x000ff60003f22000 */
[----:B------:R-:W-:Y:S02]  /*5370*/  @!UPT UIADD3 URZ, UPT, UPT, URZ, URZ, URZ ;  /* 0x000000fffffff290 */ /* 0x000fe4000fffe0ff */
.L_x_97:
[----:B------:R-:W3:Y:S01]  /*5380*/  SYNCS.PHASECHK.TRANS64.TRYWAIT P2, [UR21+0x80], R9 ;  /* 0x00008009ff0075a7 */ /* 0x000ee20008041115 */
[----:B------:R-:W-:Y:S04]  /*5390*/  ELECT P0, URZ, PT ;  /* 0x0000000000ff782f */ /* 0x000fe80003800000 */
[----:B------:R-:W-:Y:S11]  /*53a0*/  PLOP3.LUT P1, PT, P1, P0, PT, 0xf2, 0x2f ;  /* 0x00000000002f781c */ /* 0x000ff60000f21e72 */
[----:B------:R-:W-:Y:S02]  /*53b0*/  @!UPT UIADD3 URZ, UPT, UPT, URZ, URZ, URZ ;  /* 0x000000fffffff290 */ /* 0x000fe4000fffe0ff */
[----:B------:R-:W-:Y:S05]  /*53c0*/  @!P1 IADD3 R8, P0, PT, R16, 0x580, RZ ;  /* 0x0000058010089810 */ /* 0x000fea0007f1e0ff */
[----:B-1----:R-:W-:Y:S01]  /*53d0*/  @!P1 IMAD.X R6, RZ, RZ, R17, P0 ;  /* 0x000000ffff069224 */ /* 0x002fe200000e0611 */
[----:B---3--:R-:W-:Y:S07]  /*53e0*/  @!P2 BRA `(.L_x_98) ;  /* 0x000000480014a947 */ /* 0x008fee0003800000 */
.L_x_192:
[----:B------:R-:W-:Y:S01]  /*53f0*/  @!P1 R2UR UR5, R8 ;  /* 0x00000000080592ca */ /* 0x000fe200000e0000 */
[----:B------:R-:W-:Y:S01]  /*5400*/  VOTEU.ALL UP0, P1 ;  /* 0x0000000000ff7886 */ /* 0x000fe20000800000 */
[----:B------:R-:W-:Y:S01]  /*5410*/  @!P1 R2UR UR4, R6 ;  /* 0x00000000060492ca */ /* 0x000fe200000e0000 */
[----:B------:R-:W-:Y:S01]  /*5420*/  UMOV UR16, 0x0 ;  /* 0x0000000000107882 */ /* 0x000fe20000000000 */
[----:B------:R-:W-:Y:S01]  /*5430*/  UMOV UR17, 0x10000000 ;  /* 0x1000000000117882 */ /* 0x000fe20000000000 */
[----:B------:R-:W-:Y:S01]  /*5440*/  UMOV UR44, UR36 ;  /* 0x00000024002c7c82 */ /* 0x000fe20008000000 */
[----:B------:R-:W-:Y:S01]  /*5450*/  @!UP0 UIADD3 UR40, UPT, UPT, UR21, 0x200, URZ ;  /* 0x0000020015288890 */ /* 0x000fe2000fffe0ff */
[----:B-1----:R-:W-:Y:S01]  /*5460*/  @!P1 IMAD.MOV.U32 R0, RZ, RZ, 0x1000 ;  /* 0x00001000ff009424 */ /* 0x002fe200078e00ff */
[----:B------:R-:W-:Y:S01]  /*5470*/  @!UP0 UIADD3 UR10, UPT, UPT, UR42, 0x40, URZ ;  /* 0x000000402a0a8890 */ /* 0x000fe2000fffe0ff */
[----:B------:R-:W-:Y:S01]  /*5480*/  @!P1 IADD3 R8, P0, PT, R16, 0x580, RZ ;  /* 0x0000058010089810 */ /* 0x000fe20007f1e0ff */
[----:B------:R-:W-:Y:S01]  /*5490*/  @!UP0 UIADD3 UR8, UPT, UPT, UR21, 0xa00, URZ ;  /* 0x00000a0015088890 */ /* 0x000fe2000fffe0ff */
[----:B------:R-:W-:Y:S02]  /*54a0*/  VOTEU.ALL UP0, P1 ;  /* 0x0000000000ff7886 */ /* 0x000fe40000800000 */
[----:B------:R-:W-:Y:S01]  /*54b0*/  IMAD.U32 R10, RZ, RZ, UR5 ;  /* 0x00000005ff0a7e24 */ /* 0x000fe2000f8e00ff */
[----:B------:R-:W-:Y:S01]  /*54c0*/  UMOV UR9, UR41 ;  /* 0x0000002900097c82 */ /* 0x000fe20008000000 */
[----:B------:R-:W-:Y:S01]  /*54d0*/  IMAD.U32 R11, RZ, RZ, UR4 ;  /* 0x00000004ff0b7e24 */ /* 0x000fe2000f8e00ff */
[----:B------:R-:W-:Y:S01]  /*54e0*/  UMOV UR11, UR43 ;  /* 0x0000002b000b7c82 */ /* 0x000fe20008000000 */
[----:B------:R-:W-:Y:S01]  /*54f0*/  UMOV UR12, UR36 ;  /* 0x00000024000c7c82 */ /* 0x000fe20008000000 */
[----:B------:R-:W-:Y:S01]  /*5500*/  @!P1 R2UR UR4, R10 ;  /* 0x000000000a0492ca */ /* 0x000fe200000e0000 */
[----:B------:R-:W-:Y:S01]  /*5510*/  UPRMT UR6, UR47, 0x654, UR41 ;  /* 0x000006542f067896 */ /* 0x000fe20008000029 */
[----:B------:R-:W-:Y:S01]  /*5520*/  @!P1 R2UR UR5, R11 ;  /* 0x000000000b0592ca */ /* 0x000fe200000e0000 */
[----:B------:R-:W-:Y:S11]  /*5530*/  @!P1 IMAD.X R6, RZ, RZ, R17, P0 ;  /* 0x000000ffff069224 */ /* 0x000ff600000e0611 */
[----:B------:R-:W-:Y:S01]  /*5540*/  @!UPT UIADD3 URZ, UPT, UPT, URZ, URZ, URZ ;  /* 0x000000fffffff290 */ /* 0x000fe2000fffe0ff */
[----:B------:R1:W-:Y:S01]  /*5550*/  @!UP0 UTMALDG.3D [UR40], [UR4], desc[UR16] ;  /* 0x00001028040085b4 */ /* 0x0003e20008011000 */
[----:B------:R-:W-:Y:S05]  /*5560*/  VOTEU.ALL UP0, P1 ;  /* 0x0000000000ff7886 */ /* 0x000fea0000800000 */
[----:B------:R1:W-:Y:S01]  /*5570*/  @!UP0 UTMALDG.3D [UR8], [UR4], desc[UR16] ;  /* 0x00001008040085b4 */ /* 0x0003e20008011000 */
[----:B------:R1:W-:Y:S01]  /*5580*/  @!P1 SYNCS.ARRIVE.TRANS64.RED.A0TR RZ, [UR21+0x60], R0 ;  /* 0x00006000ffff99a7 */ /* 0x0003e20008300415 */
[----:B------:R-:W-:Y:S01]  /*5590*/  SYNCS.ARRIVE.TRANS64.RED.A1T0 RZ, [UR6], RZ ;  /* 0x000000ffffff79a7 */ /* 0x000fe20008100406 */
[----:B------:R-:W3:Y:S02]  /*55a0*/  SYNCS.PHASECHK.TRANS64.TRYWAIT P2, [UR21+0x88], R9 ;  /* 0x00008809ff0075a7 */ /* 0x000ee40008041115 */
[----:B-1-3--:R-:W-:Y:S05]  /*55b0*/  @!P2 BRA `(.L_x_99) ;  /* 0x0000004400b8a947 */ /* 0x00afea0003800000 */
.L_x_194:
        /* <DEDUP_REMOVED lines=10> */
[----:B------:R-:W-:Y:S02]  /*5660*/  @!UP0 UIADD3 UR10, UPT, UPT, UR42, 0x50, URZ ;  /* 0x000000502a0a8890 */ /* 0x000fe4000fffe0ff */
[----:B------:R-:W-:Y:S01]  /*5670*/  @!UP0 UIADD3 UR8, UPT, UPT, UR21, 0x1a00, URZ ;  /* 0x00001a0015088890 */ /* 0x000fe2000fffe0ff */
[----:B------:R-:W-:Y:S01]  /*5680*/  IMAD.U32 R10, RZ, RZ, UR5 ;  /* 0x00000005ff0a7e24 */ /* 0x000fe2000f8e00ff */
[----:B------:R-:W-:Y:S01]  /*5690*/  VOTEU.ALL UP0, P1 ;  /* 0x0000000000ff7886 */ /* 0x000fe20000800000 */
[----:B------:R-:W-:Y:S01]  /*56a0*/  IMAD.U32 R11, RZ, RZ, UR4 ;  /* 0x00000004ff0b7e24 */ /* 0x000fe2000f8e00ff */
[----:B------:R-:W-:Y:S01]  /*56b0*/  UMOV UR9, UR33 ;  /* 0x0000002100097c82 */ /* 0x000fe20008000000 */
[----:B------:R-:W-:Y:S01]  /*56c0*/  UMOV UR11, UR43 ;  /* 0x0000002b000b7c82 */ /* 0x000fe20008000000 */
[----:B------:R-:W-:Y:S01]  /*56d0*/  @!P1 R2UR UR4, R10 ;  /* 0x000000000a0492ca */ /* 0x000fe200000e0000 */
[----:B------:R-:W-:Y:S01]  /*56e0*/  UMOV UR12, UR36 ;  /* 0x00000024000c7c82 */ /* 0x000fe20008000000 */
[----:B------:R-:W-:Y:S01]  /*56f0*/  @!P1 R2UR UR5, R11 ;  /* 0x000000000b0592ca */ /* 0x000fe200000e0000 */
[----:B------:R-:W-:Y:S01]  /*5700*/  UPRMT UR6, UR47, 0x654, UR33 ;  /* 0x000006542f067896 */ /* 0x000fe20008000021 */
[----:B------:R-:W-:Y:S11]  /*5710*/  @!P1 IMAD.X R6, RZ, RZ, R17, P0 ;  /* 0x000000ffff069224 */ /* 0x000ff600000e0611 */
[----:B------:R1:W-:Y:S01]  /*5720*/  @!UP0 UTMALDG.3D [UR32], [UR4], desc[UR16] ;  /* 0x00001020040085b4 */ /* 0x0003e20008011000 */
[----:B------:R-:W-:Y:S05]  /*5730*/  VOTEU.ALL UP0, P1 ;  /* 0x0000000000ff7886 */ /* 0x000fea0000800000 */
[----:B------:R1:W-:Y:S01]  /*5740*/  @!UP0 UTMALDG.3D [UR8], [UR4], desc[UR16] ;  /* 0x00001008040085b4 */ /* 0x0003e20008011000 */
[----:B------:R1:W-:Y:S01]  /*5750*/  @!P1 SYNCS.ARRIVE.TRANS64.RED.A0TR RZ, [UR21+0x68], R0 ;  /* 0x00006800ffff99a7 */ /* 0x0003e20008300415 */
[----:B------:R-:W-:Y:S01]  /*5760*/  SYNCS.ARRIVE.TRANS64.RED.A1T0 RZ, [UR6], RZ ;  /* 0x000000ffffff79a7 */ /* 0x000fe20008100406 */
[----:B------:R-:W3:Y:S02]  /*5770*/  SYNCS.PHASECHK.TRANS64.TRYWAIT P2, [UR21+0x90], R9 ;  /* 0x00009009ff0075a7 */ /* 0x000ee40008041115 */
[----:B-1-3--:R-:W-:Y:S05]  /*5780*/  @!P2 BRA `(.L_x_100) ;  /* 0x00000044005ca947 */ /* 0x00afea0003800000 */
.L_x_196:
        /* <DEDUP_REMOVED lines=9> */
[----:B------:R-:W-:Y:S01]  /*5820*/  VIADD R14, R14, 0x1 ;  /* 0x000000010e0e7836 */ /* 0x000fe20000000000 */
        /* <DEDUP_REMOVED lines=10> */
[----:B------:R-:W-:Y:S01]  /*58d0*/  UMOV UR12, UR36 ;  /* 0x00000024000c7c82 */ /* 0x000fe20008000000 */
[----:B------:R-:W-:Y:S11]  /*58e0*/  UPRMT UR6, UR47, 0x654, UR25 ;  /* 0x000006542f067896 */ /* 0x000ff60008000019 */
[----:B------:R1:W-:Y:S01]  /*58f0*/  @!UP0 UTMALDG.3D [UR24], [UR4], desc[UR16] ;  /* 0x00001018040085b4 */ /* 0x0003e20008011000 */
[----:B------:R-:W-:Y:S05]  /*5900*/  VOTEU.ALL UP0, P1 ;  /* 0x0000000000ff7886 */ /* 0x000fea0000800000 */
[----:B------:R1:W-:Y:S01]  /*5910*/  @!UP0 UTMALDG.3D [UR8], [UR4], desc[UR16] ;  /* 0x00001008040085b4 */ /* 0x0003e20008011000 */
[----:B------:R1:W-:Y:S01]  /*5920*/  @!P1 SYNCS.ARRIVE.TRANS64.RED.A0TR RZ, [UR21+0x70], R0 ;  /* 0x00007000ffff99a7 */ /* 0x0003e20008300415 */
[----:B------:R-:W-:Y:S01]  /*5930*/  SYNCS.ARRIVE.TRANS64.RED.A1T0 RZ, [UR6], RZ ;  /* 0x000000ffffff79a7 */ /* 0x000fe20008100406 */
[----:B------:R-:W3:Y:S02]  /*5940*/  SYNCS.PHASECHK.TRANS64.TRYWAIT P0, [UR21+0x98], R9 ;  /* 0x00009809ff0075a7 */ /* 0x000ee40008001115 */
[----:B-1-3--:R-:W-:Y:S05]  /*5950*/  @!P0 BRA `(.L_x_101) ;  /* 0x0000004400008947 */ /* 0x00afea0003800000 */
.L_x_198:
[----:B------:R-:W-:Y:S01]  /*5960*/  UPLOP3.LUT UP2, UPT, UPT, UPT, UPT, 0x80, 0x8 ;  /* 0x000000000008789c */ /* 0x000fe20003f4f070 */
[----:B------:R-:W-:Y:S01]  /*5970*/  @!P1 IADD3 R6, P0, PT, R16, 0x580, RZ ;  /* 0x0000058010069810 */ /* 0x000fe20007f1e0ff */
[----:B------:R-:W-:Y:S01]  /*5980*/  UMOV UR6, 0x0 ;  /* 0x0000000000067882 */ /* 0x000fe20000000000 */
[----:B------:R-:W-:Y:S01]  /*5990*/  UMOV UR7, 0x10000000 ;  /* 0x1000000000077882 */ /* 0x000fe20000000000 */
[----:B------:R-:W-:Y:S01]  /*59a0*/  VOTEU.ALL UP0, P1 ;  /* 0x0000000000ff7886 */ /* 0x000fe20000800000 */
[----:B------:R-:W-:Y:S01]  /*59b0*/  @!P1 R2UR UR5, R6 ;  /* 0x00000000060592ca */ /* 0x000fe200000e0000 */
[----:B-1----:R-:W-:Y:S01]  /*59c0*/  @!P1 IMAD.X R0, RZ, RZ, R17, P0 ;  /* 0x000000ffff009224 */ /* 0x002fe200000e0611 */
[----:B------:R-:W-:Y:S01]  /*59d0*/  UMOV UR19, UR43 ;  /* 0x0000002b00137c82 */ /* 0x000fe20008000000 */
[----:B------:R-:W-:Y:S01]  /*59e0*/  UMOV UR20, UR36 ;  /* 0x0000002400147c82 */ /* 0x000fe20008000000 */
[----:B------:R-:W-:Y:S01]  /*59f0*/  @!UP0 UIADD3 UR18, UPT, UPT, UR42, 0x30, URZ ;  /* 0x000000302a128890 */ /* 0x000fe2000fffe0ff */
[----:B------:R-:W-:Y:S01]  /*5a00*/  R2UR UR24, R52 ;  /* 0x00000000341872ca */ /* 0x000fe200000e0000 */
[----:B------:R-:W-:Y:S01]  /*5a10*/  @!UP0 UIADD3 UR16, UPT, UPT, UR21, 0x3200, URZ ;  /* 0x0000320015108890 */ /* 0x000fe2000fffe0ff */
[----:B------:R-:W-:Y:S01]  /*5a20*/  @!P1 R2UR UR4, R0 ;  /* 0x00000000000492ca */ /* 0x000fe200000e0000 */
[----:B------:R-:W-:Y:S01]  /*5a30*/  @!UP0 UIADD3 UR17, UPT, UPT, UR21, 0x78, URZ ;  /* 0x0000007815118890 */ /* 0x000fe2000fffe0ff */
[----:B------:R-:W-:Y:S01]  /*5a40*/  ISETP.NE.AND P0, PT, R14, 0x2, PT ;  /* 0x000000020e00780c */ /* 0x000fe20003f05270 */
[----:B------:R-:W-:Y:S01]  /*5a50*/  @!UP0 UIADD3 UR10, UPT, UPT, UR42, 0x70, URZ ;  /* 0x000000702a0a8890 */ /* 0x000fe2000fffe0ff */
[----:B------:R-:W-:Y:S01]  /*5a60*/  LOP3.LUT R15, R15, 0x1, RZ, 0x3c, !PT ;  /* 0x000000010f0f7812 */ /* 0x000fe200078e3cff */
[----:B------:R-:W-:Y:S01]  /*5a70*/  @!UP0 UIADD3 UR8, UPT, UPT, UR21, 0x3a00, URZ ;  /* 0x00003a0015088890 */ /* 0x000fe2000fffe0ff */
[----:B------:R-:W-:Y:S01]  /*5a80*/  IMAD.U32 R8, RZ, RZ, UR5 ;  /* 0x00000005ff087e24 */ /* 0x000fe2000f8e00ff */
[----:B------:R-:W-:Y:S01]  /*5a90*/  VOTEU.ALL UP0, P1 ;  /* 0x0000000000ff7886 */ /* 0x000fe20000800000 */
[----:B------:R-:W-:Y:S01]  /*5aa0*/  UMOV UR11, UR43 ;  /* 0x0000002b000b7c82 */ /* 0x000fe20008000000 */
[----:B------:R-:W-:Y:S01]  /*5ab0*/  UMOV UR12, UR36 ;  /* 0x00000024000c7c82 */ /* 0x000fe20008000000 */
[----:B------:R-:W-:Y:S01]  /*5ac0*/  UMOV UR9, UR17 ;  /* 0x0000001100097c82 */ /* 0x000fe20008000000 */
[----:B------:R-:W-:Y:S01]  /*5ad0*/  SEL R0, RZ, 0x1, P0 ;  /* 0x00000001ff007807 */ /* 0x000fe20000000000 */
[----:B------:R-:W-:Y:S01]  /*5ae0*/  UIADD3 UR24, UPT, UPT, UR14, UR24, URZ ;  /* 0x000000180e187290 */ /* 0x000fe2000fffe0ff */
[----:B------:R-:W-:Y:S01]  /*5af0*/  IMAD.U32 R9, RZ, RZ, UR4 ;  /* 0x00000004ff097e24 */ /* 0x000fe2000f8e00ff */
[----:B------:R-:W-:Y:S01]  /*5b00*/  @!P1 R2UR UR4, R8 ;  /* 0x00000000080492ca */ /* 0x000fe200000e0000 */
[----:B------:R-:W-:Y:S01]  /*5b10*/  UMOV UR36, UR29 ;  /* 0x0000001d00247c82 */ /* 0x000fe20008000000 */
[----:B------:R-:W-:Y:S02]  /*5b20*/  LOP3.LUT R13, R13, R0, RZ, 0x3c, !PT ;  /* 0x000000000d0d7212 */ /* 0x000fe400078e3cff */
[----:B------:R-:W-:Y:S02]  /*5b30*/  @!P1 R2UR UR5, R9 ;  /* 0x00000000090592ca */ /* 0x000fe400000e0000 */
[----:B------:R-:W-:Y:S11]  /*5b40*/  SEL R14, R14, RZ, P0 ;  /* 0x000000ff0e0e7207 */ /* 0x000ff60000000000 */
[----:B------:R1:W-:Y:S01]  /*5b50*/  @!UP0 UTMALDG.3D [UR16], [UR4], desc[UR6] ;  /* 0x00000610040085b4 */ /* 0x0003e20008011000 */
[----:B------:R-:W-:Y:S05]  /*5b60*/  VOTEU.ALL UP0, P1 ;  /* 0x0000000000ff7886 */ /* 0x000fea0000800000 */
[----:B------:R3:W-:Y:S01]  /*5b70*/  @!UP0 UTMALDG.3D [UR8], [UR4], desc[UR6] ;  /* 0x00000608040085b4 */ /* 0x0007e20008011000 */
[----:B------:R3:W-:Y:S01]  /*5b80*/  @!P1 SYNCS.ARRIVE.TRANS64.RED.A0TR RZ, [UR21+0x78], R7 ;  /* 0x00007807ffff99a7 */ /* 0x0007e20008300415 */
[----:B------:R-:W-:Y:S01]  /*5b90*/  SYNCS.ARRIVE.TRANS64.RED.A1T0 RZ, [UR37], RZ ;  /* 0x000000ffffff79a7 */ /* 0x000fe20008100425 */
[----:B-1----:R-:W-:Y:S01]  /*5ba0*/  UIADD3 UR20, UPT, UPT, UR13, UR63, URZ ;  /* 0x0000003f0d147290 */ /* 0x002fe2000fffe0ff */
[----:B------:R-:W-:Y:S11]  /*5bb0*/  BRA.U UP1, `(.L_x_102) ;  /* 0xfffffff101047547 */ /* 0x000ff6000b83ffff */
[----:B------:R-:W-:-:S04]  /*5bc0*/  SHF.L.U32 R2, R15, 0x1f, RZ ;  /* 0x0000001f0f027819 */ /* 0x000fc800000006ff */
[----:B------:R-:W1:Y:S02]  /*5bd0*/  SYNCS.PHASECHK.TRANS64.TRYWAIT P0, [UR21+0x80], R2 ;  /* 0x00008002ff0075a7 */ /* 0x000e640008001115 */
[----:B-1----:R-:W-:Y:S05]  /*5be0*/  @!P0 BRA `(.L_x_103) ;  /* 0x0000004000748947 */ /* 0x002fea0003800000 */
.L_x_200:
[----:B------:R-:W4:Y:S02]  /*5bf0*/  SYNCS.PHASECHK.TRANS64.TRYWAIT P0, [UR21+0x88], R2 ;  /* 0x00008802ff0075a7 */ /* 0x000f240008001115 */
[----:B----4-:R-:W-:Y:S05]  /*5c00*/  @!P0 BRA `(.L_x_104) ;  /* 0x0000004000848947 */ /* 0x010fea0003800000 */
.L_x_202:
[----:B------:R-:W4:Y:S02]  /*5c10*/  SYNCS.PHASECHK.TRANS64.TRYWAIT P0, [UR21+0x90], R2 ;  /* 0x00009002ff0075a7 */ /* 0x000f240008001115 */
[----:B----4-:R-:W-:Y:S05]  /*5c20*/  @!P0 BRA `(.L_x_105) ;  /* 0x0000004000948947 */ /* 0x010fea0003800000 */
.L_x_204:
[----:B-1----:R-:W-:-:S07]  /*5c30*/  MOV R0, UR21 ;  /* 0x0000001500007c02 */ /* 0x002fce0008000f00 */
.L_x_106:
[----:B-1----:R-:W-:-:S04]  /*5c40*/  SHF.L.U32 R2, R15, 0x1f, RZ ;  /* 0x0000001f0f027819 */ /* 0x002fc800000006ff */
[----:B------:R1:W4:Y:S03]  /*5c50*/  SYNCS.PHASECHK.TRANS64.TRYWAIT P0, [R0+URZ+0x98], R2 ;  /* 0x00009802000075a7 */ /* 0x00032600080011ff */
[----:B----4-:R-:W-:Y:S05]  /*5c60*/  @!P0 NANOSLEEP.SYNCS 0x989680 ;  /* 0x009896800000895d */ /* 0x010fea0003900000 */
[----:B------:R-:W4:Y:S02]  /*5c70*/  @!P0 SYNCS.PHASECHK.TRANS64 P0, [R0+URZ+0x98], R2 ;  /* 0x00009802000085a7 */ /* 0x000f2400080010ff */
[----:B--234-:R-:W-:Y:S05]  /*5c80*/  @P0 EXIT ;  /* 0x000000000000094d */ /* 0x01cfea0003800000 */
[----:B------:R-:W-:Y:S05]  /*5c90*/  BRA `(.L_x_106) ;  /* 0xfffffffc00e87947 */ /* 0x000fea000383ffff */
.L_x_91:
[----:B------:R-:W-:-:S06]  /*5ca0*/  UISETP.GE.AND UP0, UPT, UR21, 0x4, UPT ;  /* 0x000000041500788c */ /* 0x000fcc000bf06270 */
[----:B------:R-:W-:-:S13]  /*5cb0*/  PLOP3.LUT P0, PT, PT, PT, UP0, 0x80, 0x8 ;  /* 0x000000000008781c */ /* 0x000fda0003f0f008 */
[----:B-1----:R-:W-:Y:S05]  /*5cc0*/  @!P0 EXIT ;  /* 0x000000000000894d */ /* 0x002fea0003800000 */
[----:B------:R-:W-:Y:S01]  /*5cd0*/  BAR.SYNC.DEFER_BLOCKING 0x6, 0xa0 ;  /* 0x0182800000007b1d */ /* 0x000fe20000010000 */
[----:B------:R-:W-:Y:S01]  /*5ce0*/  IMAD.SHL.U32 R49, R61, 0x10, RZ ;  /* 0x000000103d317824 */ /* 0x000fe200078e00ff */
[----:B------:R-:W-:Y:S01]  /*5cf0*/  CS2R R58, SRZ ;  /* 0x00000000003a7805 */ /* 0x000fe2000001ff00 */
[----:B------:R-:W-:Y:S02]  /*5d00*/  IMAD.SHL.U32 R5, R51, 0x200, RZ ;  /* 0x0000020033057824 */ /* 0x000fe400078e00ff */
[----:B------:R-:W-:Y:S01]  /*5d10*/  IMAD.U32 R23, R61, 0x10000, RZ ;  /* 0x000100003d177824 */ /* 0x000fe200078e00ff */
[----:B------:R-:W-:Y:S01]  /*5d20*/  UMOV UR43, 0x400 ;  /* 0x00000400002b7882 */ /* 0x000fe20000000000 */
[----:B------:R-:W-:Y:S01]  /*5d30*/  LOP3.LUT R48, R49, 0x5b0, RZ, 0xc0, !PT ;  /* 0x000005b031307812 */ /* 0x000fe200078ec0ff */
[----:B------:R-:W-:Y:S01]  /*5d40*/  ULEA UR43, UR47, UR43, 0x18 ;  /* 0x0000002b2f2b7291 */ /* 0x000fe2000f8ec0ff */
[----:B------:R-:W1:Y:S01]  /*5d50*/  LDC.64 R44, c[0x0][0x888] ;  /* 0x00022200ff2c7b82 */ /* 0x000e620000000a00 */
[----:B------:R-:W-:Y:S01]  /*5d60*/  IMAD.SHL.U32 R4, R61, 0x2, RZ ;  /* 0x000000023d047824 */ /* 0x000fe200078e00ff */
[----:B------:R-:W-:Y:S01]  /*5d70*/  LOP3.LUT R48, R48, 0x200, R5, 0xf8, !PT ;  /* 0x0000020030307812 */ /* 0x000fe200078ef805 */
[----:B------:R-:W-:Y:S01]  /*5d80*/  IMAD.SHL.U32 R5, R51, 0x200000, RZ ;  /* 0x0020000033057824 */ /* 0x000fe200078e00ff */
[C---:B------:R-:W-:Y:S01]  /*5d90*/  LOP3.LUT R6, R49.reuse, 0x40, RZ, 0xc0, !PT ;  /* 0x0000004031067812 */ /* 0x040fe200078ec0ff */
[----:B------:R-:W-:Y:S01]  /*5da0*/  UIADD3 UR4, UPT, UPT, UR43, 0x200, URZ ;  /* 0x000002002b047890 */ /* 0x000fe2000fffe0ff */
[----:B------:R-:W-:Y:S01]  /*5db0*/  LOP3.LUT P0, RZ, R49, 0x40, RZ, 0xc0, !PT ;  /* 0x0000004031ff7812 */ /* 0x000fe2000780c0ff */
[----:B------:R-:W-:Y:S01]  /*5dc0*/  IMAD.MOV.U32 R60, RZ, RZ, 0x1 ;  /* 0x00000001ff3c7424 */ /* 0x000fe200078e00ff */
[----:B------:R-:W2:Y:S01]  /*5dd0*/  LDC.64 R46, c[0x0][0x890] ;  /* 0x00022400ff2e7b82 */ /* 0x000ea20000000a00 */
[----:B------:R-:W-:Y:S01]  /*5de0*/  LOP3.LUT R5, R5, 0x200000, RZ, 0xc0, !PT ;  /* 0x0020000005057812 */ /* 0x000fe200078ec0ff */
[----:B------:R-:W-:Y:S01]  /*5df0*/  IMAD.MOV.U32 R22, RZ, RZ, RZ ;  /* 0x000000ffff167224 */ /* 0x000fe200078e00ff */
[----:B------:R-:W-:Y:S01]  /*5e00*/  LOP3.LUT R4, R6, 0x8, R4, 0xf8, !PT ;  /* 0x0000000806047812 */ /* 0x000fe200078ef804 */
[----:B------:R-:W-:Y:S01]  /*5e10*/  IMAD.MOV.U32 R56, RZ, RZ, RZ ;  /* 0x000000ffff387224 */ /* 0x000fe200078e00ff */
[----:B------:R-:W-:Y:S01]  /*5e20*/  LOP3.LUT R23, R5, 0x400000, R23, 0xf8, !PT ;  /* 0x0040000005177812 */ /* 0x000fe200078ef817 */
[----:B------:R-:W-:Y:S01]  /*5e30*/  IMAD.U32 R53, RZ, RZ, UR4 ;  /* 0x00000004ff357e24 */ /* 0x000fe2000f8e00ff */
[----:B------:R-:W3:Y:S01]  /*5e40*/  LDS R0, [UR43+0x160] ;  /* 0x0001602bff007984 */ /* 0x000ee20008000800 */
[----:B------:R-:W4:Y:S01]  /*5e50*/  LDC.64 R42, c[0x0][0x8b0] ;  /* 0x00022c00ff2a7b82 */ /* 0x000f220000000a00 */
[----:B------:R-:W-:Y:S01]  /*5e60*/  LOP3.LUT R48, R48, R4, RZ, 0xfc, !PT ;  /* 0x0000000430307212 */ /* 0x000fe200078efcff */
[----:B------:R-:W1:Y:S01]  /*5e70*/  LDCU UR60, c[0x0][0x370] ;  /* 0x00006e00ff3c77ac */ /* 0x000e620008000800 */
[----:B------:R-:W-:Y:S01]  /*5e80*/  LOP3.LUT R61, R61, 0x60, RZ, 0xc0, !PT ;  /* 0x000000603d3d7812 */ /* 0x000fe200078ec0ff */
[----:B------:R-:W1:Y:S04]  /*5e90*/  LDCU UR42, c[0x0][0xb0c] ;  /* 0x00016180ff2a77ac */ /* 0x000e680008000800 */
[----:B------:R-:W1:Y:S01]  /*5ea0*/  LDC.64 R40, c[0x0][0x8a8] ;  /* 0x00022a00ff287b82 */ /* 0x000e620000000a00 */
[----:B------:R-:W1:Y:S01]  /*5eb0*/  LDCU UR39, c[0x0][0xb30] ;  /* 0x00016600ff2777ac */ /* 0x000e620008000800 */
[----:B------:R-:W1:Y:S01]  /*5ec0*/  LDCU.64 UR54, c[0x0][0x888] ;  /* 0x00011100ff3677ac */ /* 0x000e620008000a00 */
[----:B------:R-:W1:Y:S01]  /*5ed0*/  LDCU.64 UR40, c[0x0][0xb28] ;  /* 0x00016500ff2877ac */ /* 0x000e620008000a00 */
[----:B------:R-:W1:Y:S01]  /*5ee0*/  LDCU.128 UR56, c[0x0][0xb10] ;  /* 0x00016200ff3877ac */ /* 0x000e620008000c00 */
[----:B------:R-:W1:Y:S01]  /*5ef0*/  LDCU UR53, c[0x0][0x374] ;  /* 0x00006e80ff3577ac */ /* 0x000e620008000800 */
[----:B------:R-:W-:Y:S01]  /*5f00*/  UMOV UR52, URZ ;  /* 0x000000ff00347c82 */ /* 0x000fe20008000000 */
[----:B------:R-:W-:Y:S01]  /*5f10*/  UMOV UR46, URZ ;  /* 0x000000ff002e7c82 */ /* 0x000fe20008000000 */
[----:B---3--:R-:W-:Y:S01]  /*5f20*/  IMAD.IADD R23, R0, 0x1, R23 ;  /* 0x0000000100177824 */ /* 0x008fe200078e0217 */
[----:B--2---:R-:W-:-:S07]  /*5f30*/  P2R R0, PR, RZ, 0x1 ;  /* 0x00000001ff007803 */ /* 0x004fce0000000000 */
.L_x_150:
[----:B------:R-:W-:Y:S02]  /*5f40*/  LEA R3, R56, UR43, 0x3 ;  /* 0x0000002b38037c11 */ /* 0x000fe4000f8e18ff */
[----:B------:R-:W-:Y:S02]  /*5f50*/  SHF.L.U32 R0, R58, 0x1f, RZ ;  /* 0x0000001f3a007819 */ /* 0x000fe400000006ff */
[----:B-1----:R-:W-:Y:S02]  /*5f60*/  LEA R4, R56, UR43, 0x4 ;  /* 0x0000002b38047c11 */ /* 0x002fe4000f8e20ff */
[----:B------:R-:W2:Y:S02]  /*5f70*/  SYNCS.PHASECHK.TRANS64.TRYWAIT P0, [R3+URZ+0xb0], R0 ;  /* 0x0000b000030075a7 */ /* 0x000ea400080011ff */
[----:B--2---:R-:W-:Y:S05]  /*5f80*/  @!P0 BRA `(.L_x_107) ;  /* 0x0000003c00d48947 */ /* 0x004fea0003800000 */
.L_x_205:
[----:B------:R-:W3:Y:S01]  /*5f90*/  LDS.128 R4, [R4+0x140] ;  /* 0x0001400004047984 */ /* 0x000ee20000000c00 */
[----:B------:R-:W-:Y:S01]  /*5fa0*/  UISETP.GE.AND UP0, UPT, UR45, 0x1, UPT ;  /* 0x000000012d00788c */ /* 0x000fe2000bf06270 */
[----:B------:R-:W-:Y:S01]  /*5fb0*/  @!PT LDS RZ, [RZ] ;  /* 0x00000000fffff984 */ /* 0x000fe20000000800 */
[----:B------:R-:W-:Y:S01]  /*5fc0*/  @!PT LDS RZ, [RZ] ;  /* 0x00000000fffff984 */ /* 0x000fe20000000800 */
[----:B------:R-:W-:Y:S01]  /*5fd0*/  @!PT LDS RZ, [RZ] ;  /* 0x00000000fffff984 */ /* 0x000fe20000000800 */
[----:B------:R-:W-:Y:S01]  /*5fe0*/  @!PT LDS RZ, [RZ] ;  /* 0x00000000fffff984 */ /* 0x000fe20000000800 */
[----:B------:R1:W-:Y:S06]  /*5ff0*/  MEMBAR.ALL.CTA ;  /* 0x0000000000007992 */ /* 0x0003ec0000008000 */
[----:B-1----:R-:W1:Y:S01]  /*6000*/  FENCE.VIEW.ASYNC.S ;  /* 0x00000000000073c6 */ /* 0x002e620000000000 */
[----:B---3--:R-:W-:Y:S11]  /*6010*/  LOP3.LUT P0, RZ, R6, 0x1, RZ, 0xc0, !PT ;  /* 0x0000000106ff7812 */ /* 0x008ff6000780c0ff */
[----:B------:R-:W-:Y:S02]  /*6020*/  @!UPT UIADD3 URZ, UPT, UPT, URZ, URZ, URZ ;  /* 0x000000fffffff290 */ /* 0x000fe4000fffe0ff */
[----:B-1----:R-:W-:Y:S01]  /*6030*/  VOTEU.ANY UP1, P0 ;  /* 0x0000000000ff7886 */ /* 0x002fe20000020100 */
[----:B------:R-:W-:Y:S01]  /*6040*/  PLOP3.LUT P0, PT, PT, PT, UP1, 0x80, 0x8 ;  /* 0x000000000008781c */ /* 0x000fe20003f0f018 */
[----:B------:R-:W-:Y:S11]  /*6050*/  UP2UR UR62, UPR, URZ, 0x2 ;  /* 0x00000002ff3e7883 */ /* 0x000ff60008000000 */
[----:B------:R-:W-:Y:S01]  /*6060*/  @!UPT UIADD3 URZ, UPT, UPT, URZ, URZ, URZ ;  /* 0x000000fffffff290 */ /* 0x000fe2000fffe0ff */
[----:B--2---:R-:W-:Y:S02]  /*6070*/  @P0 SHF.R.U32.HI R0, RZ, 0x10, R5 ;  /* 0x00000010ff000819 */ /* 0x004fe40000011605 */
        /* <DEDUP_REMOVED lines=12> */
[----:B------:R-:W2:Y:S01]  /*6140*/  LDCU UR12, c[0x0][0xb20] ;  /* 0x00016400ff0c77ac */ /* 0x000ea20008000800 */
[----:B------:R-:W-:Y:S02]  /*6150*/  UIMAD.WIDE.U32 UR4, UR53, UR59, URZ ;  /* 0x0000003b350472a5 */ /* 0x000fe4000f8e00ff */
[----:B------:R-:W-:Y:S02]  /*6160*/  UIMAD.WIDE.U32 UR6, UR60, UR56, URZ ;  /* 0x000000383c0672a5 */ /* 0x000fe4000f8e00ff */
[----:B------:R-:W-:Y:S02]  /*6170*/  UISETP.NE.AND UP0, UPT, UR58, 0x1, UPT ;  /* 0x000000013a00788c */ /* 0x000fe4000bf05270 */
[----:B------:R-:W-:Y:S02]  /*6180*/  UIMAD.WIDE.U32 UR8, UR37, UR59, URZ ;  /* 0x0000003b250872a5 */ /* 0x000fe4000f8e00ff */
[----:B------:R-:W-:Y:S02]  /*6190*/  UIMAD.WIDE.U32 UR10, UR38, UR56, URZ ;  /* 0x00000038260a72a5 */ /* 0x000fe4000f8e00ff */
[----:B------:R-:W-:Y:S02]  /*61a0*/  UISETP.NE.AND UP1, UPT, UR42, 0x1, UPT ;  /* 0x000000012a00788c */ /* 0x000fe4000bf25270 */
[----:B------:R-:W-:Y:S01]  /*61b0*/  UISETP.NE.AND UP2, UPT, UR45, 0x1, UPT ;  /* 0x000000012d00788c */ /* 0x000fe2000bf45270 */
[----:B------:R-:W-:Y:S02]  /*61c0*/  UMOV UR4, UR5 ;  /* 0x0000000500047c82 */ /* 0x000fe40008000000 */
[----:B--2---:R-:W-:Y:S03]  /*61d0*/  USHF.R.U32.HI UR5, URZ, UR12, UR4 ;  /* 0x0000000cff057299 */ /* 0x004fe60008011604 */
[----:B------:R-:W-:Y:S02]  /*61e0*/  UMOV UR4, UR7 ;  /* 0x0000000700047c82 */ /* 0x000fe40008000000 */
[----:B------:R-:W-:Y:S02]  /*61f0*/  USHF.R.U32.HI UR7, URZ, UR57, UR4 ;  /* 0x00000039ff077299 */ /* 0x000fe40008011604 */
[----:B------:R-:W-:Y:S02]  /*6200*/  USEL UR4, UR53, UR5, !UP0 ;  /* 0x0000000535047287 */ /* 0x000fe4000c000000 */
[----:B------:R-:W-:Y:S01]  /*6210*/  USEL UR7, UR60, UR7, !UP1 ;  /* 0x000000073c077287 */ /* 0x000fe2000c800000 */
[----:B------:R-:W-:Y:S01]  /*6220*/  UMOV UR5, UR9 ;  /* 0x0000000900057c82 */ /* 0x000fe20008000000 */
[----:B------:R-:W-:Y:S02]  /*6230*/  UIMAD.WIDE.U32 UR8, UR4, UR40, URZ ;  /* 0x00000028040872a5 */ /* 0x000fe4000f8e00ff */
[----:B------:R-:W-:Y:S03]  /*6240*/  USHF.R.U32.HI UR6, URZ, UR12, UR5 ;  /* 0x0000000cff067299 */ /* 0x000fe60008011605 */
[----:B------:R-:W-:Y:S01]  /*6250*/  UMOV UR5, UR11 ;  /* 0x0000000b00057c82 */ /* 0x000fe20008000000 */
[----:B------:R-:W-:Y:S02]  /*6260*/  UIMAD.WIDE.U32 UR10, UR7, UR40, URZ ;  /* 0x00000028070a72a5 */ /* 0x000fe4000f8e00ff */
[----:B------:R-:W-:Y:S02]  /*6270*/  USHF.R.U32.HI UR12, URZ, UR57, UR5 ;  /* 0x00000039ff0c7299 */ /* 0x000fe40008011605 */
[----:B------:R-:W-:Y:S01]  /*6280*/  USEL UR6, UR37, UR6, !UP0 ;  /* 0x0000000625067287 */ /* 0x000fe2000c000000 */
[----:B------:R-:W-:Y:S02]  /*6290*/  UMOV UR5, UR9 ;  /* 0x0000000900057c82 */ /* 0x000fe40008000000 */
[----:B------:R-:W-:Y:S01]  /*62a0*/  UMOV UR10, UR11 ;  /* 0x0000000b000a7c82 */ /* 0x000fe20008000000 */
[----:B------:R-:W-:Y:S02]  /*62b0*/  @UP2 USHF.R.U32.HI UR4, URZ, UR41, UR5 ;  /* 0x00000029ff042299 */ /* 0x000fe40008011605 */
[----:B------:R-:W-:Y:S02]  /*62c0*/  @UP2 USHF.R.U32.HI UR7, URZ, UR41, UR10 ;  /* 0x00000029ff072299 */ /* 0x000fe4000801160a */
[----:B------:R-:W-:Y:S02]  /*62d0*/  UIMAD UR4, UR45, UR4, URZ ;  /* 0x000000042d0472a4 */ /* 0x000fe4000f8e02ff */
        /* <DEDUP_REMOVED lines=8> */
[----:B------:R-:W-:Y:S02]  /*6360*/  USEL UR11, UR6, UR4, !UP2 ;  /* 0x00000004060b7287 */ /* 0x000fe4000d000000 */
[----:B------:R-:W-:Y:S02]  /*6370*/  UIADD3 UR8, UPT, UPT, -UR5, URZ, URZ ;  /* 0x000000ff05087290 */ /* 0x000fe4000fffe1ff */
[----:B------:R-:W-:Y:S01]  /*6380*/  UIADD3 UR10, UPT, UPT, -UR11, URZ, URZ ;  /* 0x000000ff0b0a7290 */ /* 0x000fe2000fffe1ff */
[----:B------:R-:W-:Y:S01]  /*6390*/  @!UP0 UMOV UR4, UR9 ;  /* 0x0000000900048c82 */ /* 0x000fe20008000000 */
[----:B------:R-:W-:Y:S02]  /*63a0*/  UIADD3 UR9, UPT, UPT, -UR6, URZ, URZ ;  /* 0x000000ff06097290 */ /* 0x000fe4000fffe1ff */
[----:B------:R-:W-:Y:S02]  /*63b0*/  @!UP0 USHF.R.U32.HI UR4, URZ, UR41, UR4 ;  /* 0x00000029ff048299 */ /* 0x000fe40008011604 */
[----:B------:R-:W-:Y:S02]  /*63c0*/  UIMAD UR10, UR45, UR10, UR6 ;  /* 0x0000000a2d0a72a4 */ /* 0x000fe4000f8e0206 */
[----:B------:R-:W-:Y:S04]  /*63d0*/  @!UP0 USEL UR4, UR5, UR4, !UP2 ;  /* 0x0000000405048287 */ /* 0x000fe8000d000000 */
[----:B------:R-:W-:Y:S02]  /*63e0*/  @!UP0 UIMAD UR10, UR7, UR10, UR4 ;  /* 0x0000000a070a82a4 */ /* 0x000fe4000f8e0204 */
[----:B------:R-:W-:Y:S02]  /*63f0*/  @!UP0 UIADD3 UR11, UPT, UPT, UR11, -UR4, URZ ;  /* 0x800000040b0b8290 */ /* 0x000fe4000fffe0ff */
[----:B------:R-:W-:Y:S02]  /*6400*/  UIMAD UR7, UR42, UR8, UR38 ;  /* 0x000000082a0772a4 */ /* 0x000fe4000f8e0226 */
[----:B------:R-:W-:Y:S02]  /*6410*/  @!UP0 UIMAD UR6, UR11, UR45, UR5 ;  /* 0x0000002d0b0682a4 */ /* 0x000fe4000f8e0205 */
[----:B------:R-:W-:Y:S01]  /*6420*/  UIMAD UR4, UR58, UR9, UR37 ;  /* 0x000000093a0472a4 */ /* 0x000fe2000f8e0225 */
[----:B------:R-:W-:Y:S02]  /*6430*/  @!UP0 UMOV UR5, UR10 ;  /* 0x0000000a00058c82 */ /* 0x000fe40008000000 */
[----:B------:R-:W-:Y:S02]  /*6440*/  UIMAD UR38, UR5, UR42, UR7 ;  /* 0x0000002a052672a4 */ /* 0x000fe4000f8e0207 */
[----:B------:R-:W-:Y:S11]  /*6450*/  UIMAD UR37, UR6, UR58, UR4 ;  /* 0x0000003a062572a4 */ /* 0x000ff6000f8e0204 */
[----:B------:R-:W-:Y:S01]  /*6460*/  @!UPT UIADD3 URZ, UPT, UPT, URZ, URZ, URZ ;  /* 0x000000fffffff290 */ /* 0x000fe2000fffe0ff */
.L_x_108:
[----:B------:R-:W-:Y:S01]  /*6470*/  UISETP.NE.AND UP0, UPT, UR39, 0x1, UPT ;  /* 0x000000012700788c */ /* 0x000fe2000bf05270 */
[----:B------:R-:W-:Y:S01]  /*6480*/  LOP3.LUT P0, RZ, R53, 0x90, RZ, 0xc0, !PT ;  /* 0x0000009035ff7812 */ /* 0x000fe2000780c0ff */
[----:B------:R-:W-:Y:S01]  /*6490*/  USHF.L.U32 UR50, UR24, 0x6, URZ ;  /* 0x0000000618327899 */ /* 0x000fe200080006ff */
[----:B------:R-:W-:Y:S01]  /*64a0*/  BSSY.RECONVERGENT B6, `(.L_x_109) ;  /* 0x0000034000067945 */ /* 0x000fe20003800200 */
[----:B------:R-:W-:Y:S01]  /*64b0*/  USHF.L.U32 UR49, UR20, 0x7, URZ ;  /* 0x0000000714317899 */ /* 0x000fe200080006ff */
[----:B------:R-:W-:Y:S06]  /*64c0*/  IADD3 R56, PT, PT, R56, 0x1, RZ ;  /* 0x0000000138387810 */ /* 0x000fec0007ffe0ff */
[----:B------:R-:W2:Y:S01]  /*64d0*/  @!UP0 LDCU.128 UR12, c[0x0][0xb10] ;  /* 0x00016200ff0c87ac */ /* 0x000ea20008000c00 */
[----:B------:R-:W3:Y:S01]  /*64e0*/  @!UP0 LDCU UR5, c[0x0][0xb0c] ;  /* 0x00016180ff0587ac */ /* 0x000ee20008000800 */
[----:B------:R-:W4:Y:S01]  /*64f0*/  @!UP0 LDCU UR10, c[0x0][0xb20] ;  /* 0x00016400ff0a87ac */ /* 0x000f220008000800 */
[----:B--2---:R-:W-:Y:S02]  /*6500*/  UIMAD.WIDE.U32 UR8, UR38, UR12, URZ ;  /* 0x0000000c260872a5 */ /* 0x004fe4000f8e00ff */
[----:B------:R-:W-:Y:S02]  /*6510*/  UIMAD.WIDE.U32 UR6, UR37, UR15, URZ ;  /* 0x0000000f250672a5 */ /* 0x000fe4000f8e00ff */
[----:B------:R-:W-:Y:S03]  /*6520*/  @!UP0 UISETP.NE.AND UP1, UPT, UR14, 0x1, UPT ;  /* 0x000000010e00888c */ /* 0x000fe6000bf25270 */
[----:B------:R-:W-:Y:S01]  /*6530*/  @!UP0 UMOV UR4, UR9 ;  /* 0x0000000900048c82 */ /* 0x000fe20008000000 */
[----:B---3--:R-:W-:Y:S02]  /*6540*/  @!UP0 UISETP.NE.AND UP2, UPT, UR5, 0x1, UPT ;  /* 0x000000010500888c */ /* 0x008fe4000bf45270 */
[----:B------:R-:W-:Y:S01]  /*6550*/  @!UP0 USHF.R.U32.HI UR4, URZ, UR13, UR4 ;  /* 0x0000000dff048299 */ /* 0x000fe20008011604 */
[----:B------:R-:W-:Y:S02]  /*6560*/  @!UP0 UMOV UR6, UR7 ;  /* 0x0000000700068c82 */ /* 0x000fe40008000000 */
[----:B----4-:R-:W-:Y:S02]  /*6570*/  @!UP0 USHF.R.U32.HI UR6, URZ, UR10, UR6 ;  /* 0x0000000aff068299 */ /* 0x010fe40008011606 */
[----:B------:R-:W-:Y:S02]  /*6580*/  @!UP0 USEL UR7, UR38, UR4, !UP2 ;  /* 0x0000000426078287 */ /* 0x000fe4000d000000 */
[----:B------:R-:W-:Y:S04]  /*6590*/  @!UP0 USEL UR6, UR37, UR6, !UP1 ;  /* 0x0000000625068287 */ /* 0x000fe8000c800000 */
[----:B------:R-:W-:Y:S02]  /*65a0*/  @!UP0 UIADD3 UR4, UPT, UPT, -UR7, UR6, URZ ;  /* 0x0000000607048290 */ /* 0x000fe4000fffe1ff */
[----:B------:R-:W-:Y:S02]  /*65b0*/  @!UP0 UIADD3 UR6, UPT, UPT, UR7, -UR6, URZ ;  /* 0x8000000607068290 */ /* 0x000fe4000fffe0ff */
[----:B------:R-:W-:Y:S02]  /*65c0*/  @!UP0 UIMAD UR38, UR4, UR5, UR38 ;  /* 0x00000005042682a4 */ /* 0x000fe4000f8e0226 */
[----:B------:R-:W-:Y:S01]  /*65d0*/  @!UP0 UIMAD UR37, UR6, UR14, UR37 ;  /* 0x0000000e062582a4 */ /* 0x000fe2000f8e0225 */
[----:B------:R-:W-:Y:S11]  /*65e0*/  @!P0 BRA `(.L_x_110) ;  /* 0x00000000007c8947 */ /* 0x000ff60003800000 */
[----:B------:R-:W2:Y:S01]  /*65f0*/  LDCU.64 UR8, c[0x4][0x80] ;  /* 0x01001000ff0877ac */ /* 0x000ea20008000a00 */
[----:B------:R-:W-:Y:S01]  /*6600*/  MOV R2, 0x0 ;  /* 0x0000000000027802 */ /* 0x000fe20000000f00 */
[----:B------:R-:W-:Y:S02]  /*6610*/  HFMA2 R12, -RZ, RZ, 0, 5.9604644775390625e-08 ;  /* 0x00000001ff0c7431 */ /* 0x000fe400000001ff */
[----:B------:R-:W-:Y:S01]  /*6620*/  IMAD.MOV.U32 R8, RZ, RZ, 0x70 ;  /* 0x00000070ff087424 */ /* 0x000fe200078e00ff */
[----:B------:R3:W4:Y:S01]  /*6630*/  LDC.64 R14, c[0x4][R2] ;  /* 0x01000000020e7b82 */ /* 0x0007220000000a00 */
[----:B------:R-:W1:Y:S01]  /*6640*/  LDCU.64 UR6, c[0x4][0x88] ;  /* 0x01001100ff0677ac */ /* 0x000e620008000a00 */
[----:B------:R-:W-:Y:S01]  /*6650*/  IMAD.MOV.U32 R13, RZ, RZ, RZ ;  /* 0x000000ffff0d7224 */ /* 0x000fe200078e00ff */
[----:B------:R-:W1:Y:S01]  /*6660*/  LDCU.64 UR4, c[0x4][0x8] ;  /* 0x01000100ff0477ac */ /* 0x000e620008000a00 */
[----:B--2---:R-:W-:Y:S01]  /*6670*/  MOV R5, UR9 ;  /* 0x0000000900057c02 */ /* 0x004fe20008000f00 */
[----:B------:R-:W-:Y:S01]  /*6680*/  IMAD.U32 R4, RZ, RZ, UR8 ;  /* 0x00000008ff047e24 */ /* 0x000fe2000f8e00ff */
[----:B-1----:R-:W-:Y:S01]  /*6690*/  MOV R7, UR7 ;  /* 0x0000000700077c02 */ /* 0x002fe20008000f00 */
[----:B------:R-:W-:Y:S01]  /*66a0*/  IMAD.U32 R6, RZ, RZ, UR6 ;  /* 0x00000006ff067e24 */ /* 0x000fe2000f8e00ff */
[----:B------:R-:W-:Y:S01]  /*66b0*/  MOV R11, UR5 ;  /* 0x00000005000b7c02 */ /* 0x000fe20008000f00 */
[----:B------:R-:W-:Y:S02]  /*66c0*/  IMAD.U32 R10, RZ, RZ, UR4 ;  /* 0x00000004ff0a7e24 */ /* 0x000fe4000f8e00ff */
[----:B------:R-:W-:Y:S07]  /*66d0*/  LEPC R20, `(.L_x_111) ;  /* 0x000000001014794e */ /* 0x000fee0000000000 */
[----:B---345:R-:W-:Y:S05]  /*66e0*/  CALL.ABS.NOINC R14 ;  /* 0x000000000e007343 */ /* 0x038fea0003c00000 */
.L_x_111:
[----:B------:R-:W1:Y:S01]  /*66f0*/  LDCU.64 UR8, c[0x4][0x80] ;  /* 0x01001000ff0877ac */ /* 0x000e620008000a00 */
[----:B------:R-:W2:Y:S01]  /*6700*/  LDC.64 R2, c[0x4][R2] ;  /* 0x0100000002027b82 */ /* 0x000ea20000000a00 */
[----:B------:R-:W-:Y:S02]  /*6710*/  HFMA2 R12, -RZ, RZ, 0, 5.9604644775390625e-08 ;  /* 0x00000001ff0c7431 */ /* 0x000fe400000001ff */
[----:B------:R-:W-:Y:S02]  /*6720*/  IMAD.MOV.U32 R8, RZ, RZ, 0x70 ;  /* 0x00000070ff087424 */ /* 0x000fe400078e00ff */
[----:B------:R-:W-:Y:S01]  /*6730*/  IMAD.MOV.U32 R13, RZ, RZ, RZ ;  /* 0x000000ffff0d7224 */ /* 0x000fe200078e00ff */
[----:B------:R-:W3:Y:S01]  /*6740*/  LDCU.64 UR6, c[0x4][0x88] ;  /* 0x01001100ff0677ac */ /* 0x000ee20008000a00 */
[----:B------:R-:W4:Y:S01]  /*6750*/  LDCU.64 UR4, c[0x4][0x8] ;  /* 0x01000100ff0477ac */ /* 0x000f220008000a00 */
[----:B-1----:R-:W-:Y:S02]  /*6760*/  MOV R4, UR8 ;  /* 0x0000000800047c02 */ /* 0x002fe40008000f00 */
[----:B------:R-:W-:Y:S02]  /*6770*/  MOV R5, UR9 ;  /* 0x0000000900057c02 */ /* 0x000fe40008000f00 */
[----:B---3--:R-:W-:Y:S01]  /*6780*/  MOV R7, UR7 ;  /* 0x0000000700077c02 */ /* 0x008fe20008000f00 */
[----:B------:R-:W-:Y:S01]  /*6790*/  IMAD.U32 R6, RZ, RZ, UR6 ;  /* 0x00000006ff067e24 */ /* 0x000fe2000f8e00ff */
[----:B----4-:R-:W-:Y:S01]  /*67a0*/  MOV R11, UR5 ;  /* 0x00000005000b7c02 */ /* 0x010fe20008000f00 */
[----:B------:R-:W-:Y:S02]  /*67b0*/  IMAD.U32 R10, RZ, RZ, UR4 ;  /* 0x00000004ff0a7e24 */ /* 0x000fe4000f8e00ff */
[----:B------:R-:W-:Y:S07]  /*67c0*/  LEPC R20, `(.L_x_110) ;  /* 0x000000001014794e */ /* 0x000fee0000000000 */
[----:B--2---:R-:W-:Y:S05]  /*67d0*/  CALL.ABS.NOINC R2 ;  /* 0x0000000002007343 */ /* 0x004fea0003c00000 */
.L_x_110:
[----:B------:R-:W-:Y:S05]  /*67e0*/  BSYNC.RECONVERGENT B6 ;  /* 0x0000000000067941 */ /* 0x000fea0003800200 */
.L_x_109:
[----:B------:R-:W-:Y:S02]  /*67f0*/  ISETP.NE.U32.AND P0, PT, RZ, UR54, PT ;  /* 0x00000036ff007c0c */ /* 0x000fe4000bf05070 */
[C---:B------:R-:W-:Y:S02]  /*6800*/  ISETP.NE.U32.AND P1, PT, R46.reuse, RZ, PT ;  /* 0x000000ff2e00720c */ /* 0x040fe40003f25070 */
[----:B------:R-:W-:Y:S02]  /*6810*/  ISETP.NE.U32.AND P4, PT, R46, RZ, PT ;  /* 0x000000ff2e00720c */ /* 0x000fe40003f85070 */
[----:B------:R-:W-:Y:S02]  /*6820*/  ISETP.NE.AND.EX P0, PT, RZ, UR55, PT, P0 ;  /* 0x00000037ff007c0c */ /* 0x000fe4000bf05300 */
[C---:B------:R-:W-:Y:S02]  /*6830*/  ISETP.NE.AND.EX P1, PT, R47.reuse, RZ, PT, P1 ;  /* 0x000000ff2f00720c */ /* 0x040fe40003f25310 */
[----:B------:R-:W-:Y:S02]  /*6840*/  ISETP.NE.AND.EX P4, PT, R47, RZ, P0, P4 ;  /* 0x000000ff2f00720c */ /* 0x000fe40000785340 */
[----:B------:R-:W-:Y:S02]  /*6850*/  ISETP.NE.U32.AND P5, PT, R42, RZ, PT ;  /* 0x000000ff2a00720c */ /* 0x000fe40003fa5070 */
[----:B------:R-:W-:Y:S02]  /*6860*/  ISETP.NE.U32.AND P3, PT, RZ, UR54, PT ;  /* 0x00000036ff007c0c */ /* 0x000fe4000bf65070 */
[----:B------:R-:W-:Y:S02]  /*6870*/  PLOP3.LUT P2, PT, PT, PT, PT, 0x8, 0x80 ;  /* 0x000000000080781c */ /* 0x000fe40003f4e170 */
[----:B------:R-:W-:Y:S02]  /*6880*/  ISETP.NE.AND.EX P5, PT, R43, RZ, PT, P5 ;  /* 0x000000ff2b00720c */ /* 0x000fe40003fa5350 */
[----:B------:R-:W-:Y:S03]  /*6890*/  ISETP.NE.AND.EX P3, PT, RZ, UR55, PT, P3 ;  /* 0x00000037ff007c0c */ /* 0x000fe6000bf65330 */
[----:B------:R-:W-:Y:S01]  /*68a0*/  @!P4 PLOP3.LUT P2, PT, P1, PT, PT, 0x80, 0x8 ;  /* 0x000000000008c81c */ /* 0x000fe20000f4f070 */
[----:B------:R-:W-:Y:S01]  /*68b0*/  @!UPT UIADD3 URZ, UPT, UPT, URZ, URZ, URZ ;  /* 0x000000fffffff290 */ /* 0x000fe2000fffe0ff */
[----:B------:R-:W-:Y:S11]  /*68c0*/  @!P1 BRA `(.L_x_112) ;  /* 0x0000000000309947 */ /* 0x000ff60003800000 */
[----:B------:R-:W-:Y:S01]  /*68d0*/  ISETP.NE.U32.AND P0, PT, R44, RZ, PT ;  /* 0x000000ff2c00720c */ /* 0x000fe20003f05070 */
[----:B------:R-:W2:Y:S01]  /*68e0*/  LDCU.64 UR4, c[0x0][0x358] ;  /* 0x00006b00ff0477ac */ /* 0x000ea20008000a00 */
[----:B------:R-:W-:Y:S02]  /*68f0*/  IMAD.MOV.U32 R50, RZ, RZ, 0x1 ;  /* 0x00000001ff327424 */ /* 0x000fe400078e00ff */
[----:B------:R-:W-:Y:S11]  /*6900*/  ISETP.NE.AND.EX P0, PT, R45, RZ, PT, P0 ;  /* 0x000000ff2d00720c */ /* 0x000ff60003f05300 */
[----:B------:R-:W-:Y:S02]  /*6910*/  @!UPT UIADD3 URZ, UPT, UPT, URZ, URZ, URZ ;  /* 0x000000fffffff290 */ /* 0x000fe4000fffe0ff */
[----:B------:R-:W3:Y:S01]  /*6920*/  @P0 LDC.64 R2, c[0x0][0x888] ;  /* 0x00022200ff020b82 */ /* 0x000ee20000000a00 */
[----:B-1----:R-:W-:Y:S04]  /*6930*/  @P0 IMAD R0, R46, UR36, RZ ;  /* 0x000000242e000c24 */ /* 0x002fe8000f8e02ff */
[----:B---3--:R-:W-:Y:S04]  /*6940*/  @P0 IMAD.WIDE R2, R0, 0x4, R2 ;  /* 0x0000000400020825 */ /* 0x008fe800078e0202 */
[----:B------:R-:W-:Y:S01]  /*6950*/  HFMA2 R0, -RZ, RZ, 0, 5.9604644775390625e-08 ;  /* 0x00000001ff007431 */ /* 0x000fe200000001ff */
[----:B--2--5:R2:W5:Y:S04]  /*6960*/  @P0 LDG.E R27, desc[UR4][R2.64] ;  /* 0x00000004021b0981 */ /* 0x024568000c1e1900 */
[----:B------:R-:W-:Y:S01]  /*6970*/  @!P0 PRMT R50, R0, 0x7610, R50 ;  /* 0x0000761000328816 */ /* 0x000fe20000000032 */
[----:B--2---:R-:W3:Y:S06]  /*6980*/  @!P0 LDC R27, c[0x0][0x880] ;  /* 0x00022000ff1b8b82 */ /* 0x004eec0000000800 */
.L_x_112:
[----:B------:R-:W-:Y:S05]  /*6990*/  @!P5 BRA `(.L_x_113) ;  /* 0x000000000024d947 */ /* 0x000fea0003800000 */
[----:B------:R-:W-:Y:S01]  /*69a0*/  ISETP.NE.U32.AND P0, PT, R40, RZ, PT ;  /* 0x000000ff2800720c */ /* 0x000fe20003f05070 */
[----:B------:R-:W2:Y:S03]  /*69b0*/  LDCU.64 UR4, c[0x0][0x358] ;  /* 0x00006b00ff0477ac */ /* 0x000ea60008000a00 */
[----:B------:R-:W-:Y:S11]  /*69c0*/  ISETP.NE.AND.EX P0, PT, R41, RZ, PT, P0 ;  /* 0x000000ff2900720c */ /* 0x000ff60003f05300 */
[----:B------:R-:W-:Y:S02]  /*69d0*/  @!UPT UIADD3 URZ, UPT, UPT, URZ, URZ, URZ ;  /* 0x000000fffffff290 */ /* 0x000fe4000fffe0ff */
[----:B------:R-:W4:Y:S01]  /*69e0*/  @P0 LDC.64 R2, c[0x0][0x8a8] ;  /* 0x00022a00ff020b82 */ /* 0x000f220000000a00 */
[----:B-1----:R-:W-:Y:S04]  /*69f0*/  @P0 IMAD R0, R42, UR36, RZ ;  /* 0x000000242a000c24 */ /* 0x002fe8000f8e02ff */
[----:B----4-:R-:W-:Y:S05]  /*6a00*/  @P0 IMAD.WIDE R2, R0, 0x4, R2 ;  /* 0x0000000400020825 */ /* 0x010fea00078e0202 */
[----:B--2--5:R2:W5:Y:S02]  /*6a10*/  @P0 LDG.E R24, desc[UR4][R2.64] ;  /* 0x0000000402180981 */ /* 0x024564000c1e1900 */
[----:B--2---:R-:W4:Y:S02]  /*6a20*/  @!P0 LDC R24, c[0x0][0x8a0] ;  /* 0x00022800ff188b82 */ /* 0x004f240000000800 */
.L_x_113:
[----:B---3-5:R-:W-:Y:S01]  /*6a30*/  FSETP.NEU.AND P0, PT, R27, RZ, PT ;  /* 0x000000ff1b00720b */ /* 0x028fe20003f0d000 */
[----:B------:R-:W-:Y:S01]  /*6a40*/  IMAD.SHL.U32 R57, R48, 0x2, RZ ;  /* 0x0000000230397824 */ /* 0x000fe200078e00ff */
[----:B------:R-:W-:Y:S01]  /*6a50*/  SEL R3, RZ, 0xffffffff, P3 ;  /* 0xffffffffff037807 */ /* 0x000fe20001800000 */
[----:B------:R-:W-:Y:S01]  /*6a60*/  BSSY B1, `(.L_x_114) ;  /* 0x0000033000017945 */ /* 0x000fe20003800000 */
[----:B------:R-:W-:Y:S01]  /*6a70*/  @!P4 LOP3.LUT P3, RZ, R50, 0xff, RZ, 0xc0, !PT ;  /* 0x000000ff32ffc812 */ /* 0x000fe2000786c0ff */
[----:B------:R-:W-:Y:S01]  /*6a80*/  IMAD.MOV.U32 R64, RZ, RZ, 0x1 ;  /* 0x00000001ff407424 */ /* 0x000fe200078e00ff */
[----:B-1----:R-:W-:Y:S01]  /*6a90*/  @!P4 SEL R0, RZ, 0xffffffff, P0 ;  /* 0xffffffffff00c807 */ /* 0x002fe20000000000 */
[----:B------:R-:W-:Y:S01]  /*6aa0*/  IMAD R25, R22, 0x40, R23 ;  /* 0x0000004016197824 */ /* 0x000fe200078e0217 */
[----:B------:R-:W-:Y:S01]  /*6ab0*/  LOP3.LUT R60, R60, 0x1, RZ, 0x3c, !PT ;  /* 0x000000013c3c7812 */ /* 0x000fe200078e3cff */
[----:B------:R-:W-:Y:S01]  /*6ac0*/  IMAD.MOV.U32 R26, RZ, RZ, RZ ;  /* 0x000000ffff1a7224 */ /* 0x000fe200078e00ff */
[----:B------:R-:W-:Y:S02]  /*6ad0*/  @P2 SEL R0, R3, R0, !P3 ;  /* 0x0000000003002207 */ /* 0x000fe40005800000 */
[----:B------:R-:W-:Y:S02]  /*6ae0*/  CS2R R38, SRZ ;  /* 0x0000000000267805 */ /* 0x000fe4000001ff00 */
[----:B------:R-:W-:Y:S02]  /*6af0*/  LEA R54, R22, UR43, 0x3 ;  /* 0x0000002b16367c11 */ /* 0x000fe4000f8e18ff */
[----:B------:R-:W-:Y:S02]  /*6b00*/  CS2R R36, SRZ ;  /* 0x0000000000247805 */ /* 0x000fe4000001ff00 */
[----:B------:R-:W-:Y:S02]  /*6b10*/  @!P4 LOP3.LUT R0, R0, 0x1, RZ, 0xc0, !PT ;  /* 0x000000010000c812 */ /* 0x000fe400078ec0ff */
[----:B------:R-:W-:Y:S02]  /*6b20*/  CS2R R30, SRZ ;  /* 0x00000000001e7805 */ /* 0x000fe4000001ff00 */
[----:B------:R-:W-:Y:S02]  /*6b30*/  SEL R2, RZ, 0xffffffff, P0 ;  /* 0xffffffffff027807 */ /* 0x000fe40000000000 */
[----:B------:R-:W-:Y:S02]  /*6b40*/  CS2R R28, SRZ ;  /* 0x00000000001c7805 */ /* 0x000fe4000001ff00 */
[----:B------:R-:W-:Y:S01]  /*6b50*/  ISETP.NE.U32.OR P6, PT, R0, 0x1, P4 ;  /* 0x000000010000780c */ /* 0x000fe200027c5470 */
[----:B------:R-:W-:Y:S01]  /*6b60*/  VIADD R63, R57, UR43 ;  /* 0x0000002b393f7c36 */ /* 0x000fe20008000000 */
[----:B------:R-:W-:Y:S02]  /*6b70*/  LOP3.LUT P4, R55, R50, 0xff, RZ, 0xc0, !PT ;  /* 0x000000ff32377812 */ /* 0x000fe4000788c0ff */
[----:B------:R-:W-:Y:S02]  /*6b80*/  P2R R62, PR, RZ, 0x40 ;  /* 0x00000040ff3e7803 */ /* 0x000fe40000000000 */
[----:B------:R-:W-:Y:S04]  /*6b90*/  @P1 SEL R2, R3, R2, !P4 ;  /* 0x0000000203021207 */ /* 0x000fe80006000000 */
[----:B------:R-:W-:Y:S03]  /*6ba0*/  LOP3.LUT R2, R2, 0x1, RZ, 0xc0, !PT ;  /* 0x0000000102027812 */ /* 0x000fe600078ec0ff */
[----:B------:R-:W-:Y:S02]  /*6bb0*/  @P6 SHF.L.U32 R0, R60, 0x1f, RZ ;  /* 0x0000001f3c006819 */ /* 0x000fe400000006ff */
[----:B------:R-:W-:Y:S02]  /*6bc0*/  ISETP.NE.U32.AND P5, PT, R2, 0x1, PT ;  /* 0x000000010200780c */ /* 0x000fe40003fa5070 */
[----:B------:R1:W2:Y:S02]  /*6bd0*/  @P6 SYNCS.PHASECHK.TRANS64.TRYWAIT P3, [UR43+0x60], R0 ;  /* 0x00006000ff0065a7 */ /* 0x0002a4000806112b */
[----:B------:R-:W-:Y:S02]  /*6be0*/  P2R R65, PR, RZ, 0x20 ;  /* 0x00000020ff417803 */ /* 0x000fe40000000000 */
[----:B-1----:R-:W-:Y:S04]  /*6bf0*/  SHF.L.U32 R0, R59, 0x1f, RZ ;  /* 0x0000001f3b007819 */ /* 0x002fe800000006ff */
[----:B------:R1:W3:Y:S01]  /*6c00*/  SYNCS.PHASECHK.TRANS64.TRYWAIT P2, [R54+URZ+0xd0], R0 ;  /* 0x0000d000360075a7 */ /* 0x0002e200080411ff */
[----:B--2---:R-:W-:Y:S01]  /*6c10*/  @P6 SEL R64, RZ, 0x1, !P3 ;  /* 0x00000001ff406807 */ /* 0x004fe20005800000 */
[----:B-1----:R-:W-:Y:S06]  /*6c20*/  @!P6 BRA `(.L_x_115) ;  /* 0x000000000058e947 */ /* 0x002fec0003800000 */
[----:B------:R-:W-:Y:S01]  /*6c30*/  VIADD R2, R63, 0x200 ;  /* 0x000002003f027836 */ /* 0x000fe20000000000 */
[----:B------:R-:W-:Y:S01]  /*6c40*/  LOP3.LUT P6, RZ, R49, 0x40, RZ, 0xc0, !PT ;  /* 0x0000004031ff7812 */ /* 0x000fe200078cc0ff */
[----:B------:R-:W-:Y:S01]  /*6c50*/  BSSY B0, `(.L_x_116) ;  /* 0x000000e000007945 */ /* 0x000fe20003800000 */
[----:B------:R-:W-:Y:S01]  /*6c60*/  ISETP.NE.AND P1, PT, R64, RZ, PT ;  /* 0x000000ff4000720c */ /* 0x000fe20003f25270 */
[----:B------:R-:W-:Y:S01]  /*6c70*/  @P5 VIADD R4, R63, 0x210 ;  /* 0x000002103f045836 */ /* 0x000fe20000000000 */
[----:B------:R-:W-:Y:S01]  /*6c80*/  PLOP3.LUT P0, PT, PT, PT, PT, 0x8, 0x80 ;  /* 0x000000000080781c */ /* 0x000fe20003f0e170 */
[----:B------:R-:W-:Y:S01]  /*6c90*/  IMAD.MOV.U32 R39, RZ, RZ, RZ ;  /* 0x000000ffff277224 */ /* 0x000fe200078e00ff */
[----:B------:R-:W-:Y:S02]  /*6ca0*/  @P5 PLOP3.LUT P0, PT, P6, PT, PT, 0x80, 0x8 ;  /* 0x000000000008581c */ /* 0x000fe4000370f070 */
[----:B------:R-:W-:Y:S02]  /*6cb0*/  CS2R R36, SRZ ;  /* 0x0000000000247805 */ /* 0x000fe4000001ff00 */
[----:B------:R-:W-:Y:S02]  /*6cc0*/  CS2R R30, SRZ ;  /* 0x00000000001e7805 */ /* 0x000fe4000001ff00 */
[----:B------:R-:W-:Y:S07]  /*6cd0*/  CS2R R28, SRZ ;  /* 0x00000000001c7805 */ /* 0x000fee000001ff00 */
[----:B------:R-:W-:Y:S01]  /*6ce0*/  @P0 VIADD R4, R2, 0xfffffff0 ;  /* 0xfffffff002040836 */ /* 0x000fe20000000000 */
[----:B------:R-:W-:Y:S06]  /*6cf0*/  @P1 BRA `(.L_x_117) ;  /* 0x00000000000c1947 */ /* 0x000fec0003800000 */
[----:B------:R-:W-:Y:S04]  /*6d00*/  SHF.L.U32 R3, R60, 0x1f, RZ ;  /* 0x0000001f3c037819 */ /* 0x000fe800000006ff */
[----:B------:R-:W1:Y:S02]  /*6d10*/  SYNCS.PHASECHK.TRANS64.TRYWAIT P0, [UR43+0x60], R3 ;  /* 0x00006003ff0075a7 */ /* 0x000e64000800112b */
[----:B-1----:R-:W-:Y:S05]  /*6d20*/  @!P0 BRA `(.L_x_118) ;  /* 0x0000003000808947 */ /* 0x002fea0003800000 */
.L_x_117:
[----:B------:R-:W-:Y:S05]  /*6d30*/  BSYNC B0 ;  /* 0x0000000000007941 */ /* 0x000fea0003800000 */
.L_x_116:
[----:B------:R-:W-:Y:S01]  /*6d40*/  ISETP.NE.AND P0, PT, R65, RZ, PT ;  /* 0x000000ff4100720c */ /* 0x000fe20003f05270 */
[----:B------:R-:W-:Y:S11]  /*6d50*/  HFMA2 R26, -RZ, RZ, 0, 5.9604644775390625e-08 ;  /* 0x00000001ff1a7431 */ /* 0x000ff600000001ff */
[----:B------:R-:W-:Y:S01]  /*6d60*/  @!UPT UIADD3 URZ, UPT, UPT, URZ, URZ, URZ ;  /* 0x000000fffffff290 */ /* 0x000fe2000fffe0ff */
[----:B------:R2:W1:Y:S04]  /*6d70*/  @P0 LDS.128 R36, [R4] ;  /* 0x0000000004240984 */ /* 0x0004680000000c00 */
[----:B------:R2:W1:Y:S02]  /*6d80*/  @P0 LDS.128 R28, [R57+UR43+0x200] ;  /* 0x0002002b391c0984 */ /* 0x0004640008000c00 */
.L_x_115:
[----:B------:R-:W-:Y:S05]  /*6d90*/  BSYNC B1 ;  /* 0x0000000000017941 */ /* 0x000fea0003800000 */
.L_x_114:
[----:B-1----:R-:W-:Y:S04]  /*6da0*/  SHF.R.U32.HI R2, RZ, 0x15, R25 ;  /* 0x00000015ff027819 */ /* 0x002fe80000011619 */
[----:B------:R-:W-:Y:S01]  /*6db0*/  LOP3.LUT P0, RZ, R2, 0x3, R51, 0x48, !PT ;  /* 0x0000000302ff7812 */ /* 0x000fe20007804833 */
[----:B------:R-:W-:Y:S01]  /*6dc0*/  @!UPT UIADD3 URZ, UPT, UPT, URZ, URZ, URZ ;  /* 0x000000fffffff290 */ /* 0x000fe2000fffe0ff */
[----:B---3--:R-:W-:Y:S11]  /*6dd0*/  @P2 BRA `(.L_x_119) ;  /* 0x0000000000082947 */ /* 0x008ff60003800000 */
[----:B------:R-:W1:Y:S02]  /*6de0*/  SYNCS.PHASECHK.TRANS64.TRYWAIT P1, [R54+URZ+0xd0], R0 ;  /* 0x0000d000360075a7 */ /* 0x000e6400080211ff */
[----:B-1----:R-:W-:Y:S05]  /*6df0*/  @!P1 BRA `(.L_x_120) ;  /* 0x0000003000649947 */ /* 0x002fea0003800000 */
.L_x_119:
[----:B------:R-:W-:Y:S05]  /*6e00*/  @!P0 BRA `(.L_x_121) ;  /* 0x0000000000408947 */ /* 0x000fea0003800000 */
[----:B------:R-:W3:Y:S01]  /*6e10*/  LDCU.64 UR8, c[0x4][0x70] ;  /* 0x01000e00ff0877ac */ /* 0x000ee20008000a00 */
[----:B------:R-:W-:Y:S01]  /*6e20*/  MOV R3, 0x0 ;  /* 0x0000000000037802 */ /* 0x000fe20000000f00 */
[----:B------:R-:W-:Y:S02]  /*6e30*/  HFMA2 R12, -RZ, RZ, 0, 5.9604644775390625e-08 ;  /* 0x00000001ff0c7431 */ /* 0x000fe400000001ff */
[----:B------:R-:W-:Y:S02]  /*6e40*/  IMAD.MOV.U32 R8, RZ, RZ, 0x192 ;  /* 0x00000192ff087424 */ /* 0x000fe400078e00ff */
[----:B------:R-:W-:Y:S01]  /*6e50*/  IMAD.MOV.U32 R13, RZ, RZ, RZ ;  /* 0x000000ffff0d7224 */ /* 0x000fe200078e00ff */
[----:B------:R-:W5:Y:S01]  /*6e60*/  LDCU.64 UR6, c[0x4][0x78] ;  /* 0x01000f00ff0677ac */ /* 0x000f620008000a00 */
[----:B------:R-:W1:Y:S01]  /*6e70*/  LDC.64 R2, c[0x4][R3] ;  /* 0x0100000003027b82 */ /* 0x000e620000000a00 */
[----:B------:R-:W4:Y:S01]  /*6e80*/  LDCU.64 UR4, c[0x4][0x10] ;  /* 0x01000200ff0477ac */ /* 0x000f220008000a00 */
[----:B---3--:R-:W-:Y:S01]  /*6e90*/  MOV R5, UR9 ;  /* 0x0000000900057c02 */ /* 0x008fe20008000f00 */
[----:B--2---:R-:W-:Y:S01]  /*6ea0*/  IMAD.U32 R4, RZ, RZ, UR8 ;  /* 0x00000008ff047e24 */ /* 0x004fe2000f8e00ff */
[----:B-----5:R-:W-:Y:S01]  /*6eb0*/  MOV R7, UR7 ;  /* 0x0000000700077c02 */ /* 0x020fe20008000f00 */
[----:B------:R-:W-:Y:S01]  /*6ec0*/  IMAD.U32 R6, RZ, RZ, UR6 ;  /* 0x00000006ff067e24 */ /* 0x000fe2000f8e00ff */
[----:B----4-:R-:W-:Y:S01]  /*6ed0*/  MOV R11, UR5 ;  /* 0x00000005000b7c02 */ /* 0x010fe20008000f00 */
[----:B------:R-:W-:Y:S02]  /*6ee0*/  IMAD.U32 R10, RZ, RZ, UR4 ;  /* 0x00000004ff0a7e24 */ /* 0x000fe4000f8e00ff */
[----:B------:R-:W-:Y:S07]  /*6ef0*/  LEPC R20, `(.L_x_121) ;  /* 0x000000001014794e */ /* 0x000fee0000000000 */
[----:B-1----:R-:W-:Y:S05]  /*6f00*/  CALL.ABS.NOINC R2 ;  /* 0x0000000002007343 */ /* 0x002fea0003c00000 */
.L_x_121:
[----:B------:R-:W-:Y:S05]  /*6f10*/  WARPSYNC.ALL ;  /* 0x0000000000007948 */ /* 0x000fea0003800000 */
[----:B------:R-:W-:Y:S01]  /*6f20*/  R2UR UR4, R25 ;  /* 0x00000000190472ca */ /* 0x000fe200000e0000 */
[--C-:B------:R-:W-:Y:S01]  /*6f30*/  HADD2.F32 R3, -RZ, R28.reuse.H0_H0 ;  /* 0x2000001cff037230 */ /* 0x100fe20000004100 */
[----:B------:R-:W-:Y:S01]  /*6f40*/  MOV R66, 0x10 ;  /* 0x0000001000427802 */ /* 0x000fe20000000f00 */
[--C-:B------:R-:W-:Y:S01]  /*6f50*/  HADD2.F32 R20, -RZ, R29.reuse.H0_H0 ;  /* 0x2000001dff147230 */ /* 0x100fe20000004100 */
[----:B------:R-:W-:Y:S01]  /*6f60*/  LOP3.LUT P6, RZ, R49, 0x40, RZ, 0xc0, !PT ;  /* 0x0000004031ff7812 */ /* 0x000fe200078cc0ff */
[----:B------:R-:W-:Y:S01]  /*6f70*/  HADD2.F32 R21, -RZ, R29.H1_H1 ;  /* 0x3000001dff157230 */ /* 0x000fe20000004100 */
[----:B------:R-:W-:Y:S01]  /*6f80*/  ISETP.NE.AND P0, PT, R61, RZ, PT ;  /* 0x000000ff3d00720c */ /* 0x000fe20003f05270 */
[----:B------:R-:W-:Y:S01]  /*6f90*/  BSSY.RECONVERGENT B0, `(.L_x_122) ;  /* 0x0000052000007945 */ /* 0x000fe20003800200 */
[----:B------:R-:W-:Y:S04]  /*6fa0*/  SEL R66, R66, 0xfffffff0, !P6 ;  /* 0xfffffff042427807 */ /* 0x000fe80007000000 */
[----:B------:R-:W-:Y:S01]  /*6fb0*/  IADD3 R63, PT, PT, R63, R66, RZ ;  /* 0x000000423f3f7210 */ /* 0x000fe20007ffe0ff */
[----:B--2---:R-:W1:Y:S02]  /*6fc0*/  LDTM.x16 R4, tmem[UR4] ;  /* 0x00000004000479ee */ /* 0x004e640008240000 */
[C---:B-1--4-:R-:W-:Y:S01]  /*6fd0*/  FMUL R0, R24.reuse, R4 ;  /* 0x0000000418007220 */ /* 0x052fe20000400000 */
[----:B------:R-:W-:Y:S02]  /*6fe0*/  HADD2.F32 R4, -RZ, R28.H1_H1 ;  /* 0x3000001cff047230 */ /* 0x000fe40000004100 */
[C---:B------:R-:W-:Y:S01]  /*6ff0*/  FMUL R2, R24.reuse, R5 ;  /* 0x0000000518027220 */ /* 0x040fe20000400000 */
[C---:B------:R-:W-:Y:S01]  /*7000*/  FMUL R7, R24.reuse, R7 ;  /* 0x0000000718077220 */ /* 0x040fe20000400000 */
[C---:B------:R-:W-:Y:S01]  /*7010*/  FFMA R0, R27.reuse, R3, R0 ;  /* 0x000000031b007223 */ /* 0x040fe20000000000 */
[C---:B------:R-:W-:Y:S01]  /*7020*/  FMUL R3, R24.reuse, R6 ;  /* 0x0000000618037220 */ /* 0x040fe20000400000 */
[C---:B------:R-:W-:Y:S01]  /*7030*/  FFMA R2, R27.reuse, R4, R2 ;  /* 0x000000041b027223 */ /* 0x040fe20000000002 */
[C---:B------:R-:W-:Y:S01]  /*7040*/  FMUL R4, R24.reuse, R8 ;  /* 0x0000000818047220 */ /* 0x040fe20000400000 */
[C---:B------:R-:W-:Y:S01]  /*7050*/  FMUL R8, R24.reuse, R12 ;  /* 0x0000000c18087220 */ /* 0x040fe20000400000 */
[----:B------:R-:W-:Y:S01]  /*7060*/  FMUL R12, R24, R16 ;  /* 0x00000010180c7220 */ /* 0x000fe20000400000 */
[--C-:B------:R-:W-:Y:S01]  /*7070*/  HADD2.F32 R16, -RZ, R30.reuse.H0_H0 ;  /* 0x2000001eff107230 */ /* 0x100fe20000004100 */
[----:B------:R-:W-:Y:S01]  /*7080*/  F2FP.F16.F32.PACK_AB R32, R2, R0 ;  /* 0x000000000220723e */ /* 0x000fe200000000ff */
[----:B------:R-:W-:Y:S02]  /*7090*/  HADD2.F32 R0, -RZ, R30.H1_H1 ;  /* 0x3000001eff007230 */ /* 0x000fe40000004100 */
[C---:B------:R-:W-:Y:S01]  /*70a0*/  FMUL R5, R24.reuse, R9 ;  /* 0x0000000918057220 */ /* 0x040fe20000400000 */
[C---:B------:R-:W-:Y:S01]  /*70b0*/  FFMA R3, R27.reuse, R20, R3 ;  /* 0x000000141b037223 */ /* 0x040fe20000000003 */
[C---:B------:R-:W-:Y:S01]  /*70c0*/  FFMA R7, R27.reuse, R21, R7 ;  /* 0x000000151b077223 */ /* 0x040fe20000000007 */
[--C-:B------:R-:W-:Y:S02]  /*70d0*/  HADD2.F32 R2, -RZ, R31.reuse.H0_H0 ;  /* 0x2000001fff027230 */ /* 0x100fe40000004100 */
[C---:B------:R-:W-:Y:S01]  /*70e0*/  FFMA R4, R27.reuse, R16, R4 ;  /* 0x000000101b047223 */ /* 0x040fe20000000004 */
[C---:B------:R-:W-:Y:S01]  /*70f0*/  FMUL R6, R24.reuse, R10 ;  /* 0x0000000a18067220 */ /* 0x040fe20000400000 */
[C---:B------:R-:W-:Y:S01]  /*7100*/  FFMA R5, R27.reuse, R0, R5 ;  /* 0x000000001b057223 */ /* 0x040fe20000000005 */
[----:B------:R-:W-:Y:S02]  /*7110*/  HADD2.F32 R16, -RZ, R31.H1_H1 ;  /* 0x3000001fff107230 */ /* 0x000fe40000004100 */
[C---:B------:R-:W-:Y:S01]  /*7120*/  FMUL R11, R24.reuse, R11 ;  /* 0x0000000b180b7220 */ /* 0x040fe20000400000 */
[--C-:B------:R-:W-:Y:S02]  /*7130*/  HADD2.F32 R0, -RZ, R36.reuse.H0_H0 ;  /* 0x20000024ff007230 */ /* 0x100fe40000004100 */
[----:B------:R-:W-:Y:S01]  /*7140*/  FFMA R6, R27, R2, R6 ;  /* 0x000000021b067223 */ /* 0x000fe20000000006 */
[----:B------:R-:W-:Y:S01]  /*7150*/  F2FP.F16.F32.PACK_AB R33, R7, R3 ;  /* 0x000000030721723e */ /* 0x000fe200000000ff */
[----:B------:R-:W-:Y:S02]  /*7160*/  HADD2.F32 R2, -RZ, R36.H1_H1 ;  /* 0x30000024ff027230 */ /* 0x000fe40000004100 */
[C---:B------:R-:W-:Y:S01]  /*7170*/  FFMA R11, R27.reuse, R16, R11 ;  /* 0x000000101b0b7223 */ /* 0x040fe2000000000b */
[C---:B------:R-:W-:Y:S01]  /*7180*/  FMUL R9, R24.reuse, R13 ;  /* 0x0000000d18097220 */ /* 0x040fe20000400000 */
[--C-:B------:R-:W-:Y:S02]  /*7190*/  HADD2.F32 R3, -RZ, R37.reuse.H0_H0 ;  /* 0x20000025ff037230 */ /* 0x100fe40000004100 */
[C---:B------:R-:W-:Y:S01]  /*71a0*/  FFMA R8, R27.reuse, R0, R8 ;  /* 0x000000001b087223 */ /* 0x040fe20000000008 */
[C---:B------:R-:W-:Y:S01]  /*71b0*/  FMUL R10, R24.reuse, R14 ;  /* 0x0000000e180a7220 */ /* 0x040fe20000400000 */
[----:B------:R-:W-:Y:S02]  /*71c0*/  HADD2.F32 R0, -RZ, R37.H1_H1 ;  /* 0x30000025ff007230 */ /* 0x000fe40000004100 */
[C---:B------:R-:W-:Y:S01]  /*71d0*/  FMUL R15, R24.reuse, R15 ;  /* 0x0000000f180f7220 */ /* 0x040fe20000400000 */
[C---:B------:R-:W-:Y:S01]  /*71e0*/  FFMA R9, R27.reuse, R2, R9 ;  /* 0x000000021b097223 */ /* 0x040fe20000000009 */
[----:B------:R-:W-:Y:S01]  /*71f0*/  FFMA R10, R27, R3, R10 ;  /* 0x000000031b0a7223 */ /* 0x000fe2000000000a */
[--C-:B------:R-:W-:Y:S01]  /*7200*/  HADD2.F32 R2, -RZ, R38.reuse.H0_H0 ;  /* 0x20000026ff027230 */ /* 0x100fe20000004100 */
[----:B------:R-:W-:Y:S01]  /*7210*/  F2FP.F16.F32.PACK_AB R34, R5, R4 ;  /* 0x000000040522723e */ /* 0x000fe200000000ff */
[----:B------:R-:W-:Y:S02]  /*7220*/  HADD2.F32 R3, -RZ, R38.H1_H1 ;  /* 0x30000026ff037230 */ /* 0x000fe40000004100 */
[----:B------:R-:W-:Y:S01]  /*7230*/  FFMA R15, R27, R0, R15 ;  /* 0x000000001b0f7223 */ /* 0x000fe2000000000f */
[C---:B------:R-:W-:Y:S01]  /*7240*/  FMUL R13, R24.reuse, R17 ;  /* 0x00000011180d7220 */ /* 0x040fe20000400000 */
[--C-:B------:R-:W-:Y:S02]  /*7250*/  HADD2.F32 R4, -RZ, R39.reuse.H0_H0 ;  /* 0x20000027ff047230 */ /* 0x100fe40000004100 */
[C---:B------:R-:W-:Y:S01]  /*7260*/  FMUL R14, R24.reuse, R18 ;  /* 0x00000012180e7220 */ /* 0x040fe20000400000 */
[----:B------:R-:W-:Y:S02]  /*7270*/  HADD2.F32 R0, -RZ, R39.H1_H1 ;  /* 0x30000027ff007230 */ /* 0x000fe40000004100 */
[----:B------:R-:W-:Y:S01]  /*7280*/  FMUL R19, R24, R19 ;  /* 0x0000001318137220 */ /* 0x000fe20000400000 */
[----:B------:R-:W-:Y:S01]  /*7290*/  F2FP.F16.F32.PACK_AB R35, R11, R6 ;  /* 0x000000060b23723e */ /* 0x000fe200000000ff */
[C---:B------:R-:W-:Y:S01]  /*72a0*/  FFMA R12, R27.reuse, R2, R12 ;  /* 0x000000021b0c7223 */ /* 0x040fe2000000000c */
[C---:B------:R-:W-:Y:S01]  /*72b0*/  FFMA R13, R27.reuse, R3, R13 ;  /* 0x000000031b0d7223 */ /* 0x040fe2000000000d */
[C---:B------:R-:W-:Y:S01]  /*72c0*/  FFMA R14, R27.reuse, R4, R14 ;  /* 0x000000041b0e7223 */ /* 0x040fe2000000000e */
[----:B------:R-:W-:Y:S01]  /*72d0*/  FFMA R19, R27, R0, R19 ;  /* 0x000000001b137223 */ /* 0x000fe20000000013 */
[----:B------:R1:W-:Y:S01]  /*72e0*/  STS.128 [R57+UR43+0x200], R32 ;  /* 0x0002002039007988 */ /* 0x0003e20008000c2b */
[----:B------:R-:W-:Y:S02]  /*72f0*/  F2FP.F16.F32.PACK_AB R8, R9, R8 ;  /* 0x000000080908723e */ /* 0x000fe400000000ff */
[----:B------:R-:W-:Y:S02]  /*7300*/  F2FP.F16.F32.PACK_AB R9, R15, R10 ;  /* 0x0000000a0f09723e */ /* 0x000fe400000000ff */
[----:B------:R-:W-:Y:S02]  /*7310*/  F2FP.F16.F32.PACK_AB R10, R13, R12 ;  /* 0x0000000c0d0a723e */ /* 0x000fe400000000ff */
[----:B------:R-:W-:Y:S05]  /*7320*/  F2FP.F16.F32.PACK_AB R11, R19, R14 ;  /* 0x0000000e130b723e */ /* 0x000fea00000000ff */
[----:B------:R1:W-:Y:S01]  /*7330*/  STS.128 [R63+0x200], R8 ;  /* 0x000200083f007388 */ /* 0x0003e20000000c00 */
[----:B------:R-:W-:Y:S01]  /*7340*/  @!PT LDS RZ, [RZ] ;  /* 0x00000000fffff984 */ /* 0x000fe20000000800 */
[----:B------:R-:W-:Y:S01]  /*7350*/  @!PT LDS RZ, [RZ] ;  /* 0x00000000fffff984 */ /* 0x000fe20000000800 */
[----:B------:R-:W-:Y:S01]  /*7360*/  @!PT LDS RZ, [RZ] ;  /* 0x00000000fffff984 */ /* 0x000fe20000000800 */
[----:B------:R-:W-:Y:S01]  /*7370*/  @!PT LDS RZ, [RZ] ;  /* 0x00000000fffff984 */ /* 0x000fe20000000800 */
[----:B------:R2:W-:Y:S07]  /*7380*/  MEMBAR.ALL.CTA ;  /* 0x0000000000007992 */ /* 0x0005ee0000008000 */
[----:B--2---:R-:W2:Y:S02]  /*7390*/  FENCE.VIEW.ASYNC.S ;  /* 0x00000000000073c6 */ /* 0x004ea40000000000 */
[----:B--2---:R-:W-:Y:S06]  /*73a0*/  BAR.SYNC.DEFER_BLOCKING 0x1, 0x80 ;  /* 0x0042000000007b1d */ /* 0x004fec0000010000 */
[----:B------:R-:W-:Y:S05]  /*73b0*/  @P0 BRA `(.L_x_123) ;  /* 0x00000000003c0947 */ /* 0x000fea0003800000 */
[----:B------:R-:W2:Y:S01]  /*73c0*/  LDCU.64 UR6, c[0x0][0x348] ;  /* 0x00006900ff0677ac */ /* 0x000ea20008000a00 */
[----:B------:R-:W-:Y:S01]  /*73d0*/  UIADD3 UR4, UPT, UPT, UR43, 0x200, URZ ;  /* 0x000002002b047890 */ /* 0x000fe2000fffe0ff */
[----:B------:R-:W-:Y:S01]  /*73e0*/  UMOV UR51, UR36 ;  /* 0x0000002400337c82 */ /* 0x000fe20008000000 */
[----:B------:R-:W-:Y:S02]  /*73f0*/  UIADD3 UR9, UPT, UPT, UR49, 0x40, URZ ;  /* 0x0000004031097890 */ /* 0x000fe4000fffe0ff */
[----:B------:R-:W-:Y:S02]  /*7400*/  UIADD3 UR8, UPT, UPT, UR43, 0xa00, URZ ;  /* 0x00000a002b087890 */ /* 0x000fe4000fffe0ff */
[----:B------:R-:W-:Y:S01]  /*7410*/  MOV R53, UR4 ;  /* 0x0000000400357c02 */ /* 0x000fe20008000f00 */
[----:B------:R-:W-:Y:S01]  /*7420*/  UMOV UR10, UR50 ;  /* 0x00000032000a7c82 */ /* 0x000fe20008000000 */
[----:B------:R-:W-:Y:S02]  /*7430*/  UMOV UR11, UR36 ;  /* 0x00000024000b7c82 */ /* 0x000fe40008000000 */
[----:B------:R-:W-:Y:S01]  /*7440*/  R2UR UR48, R53 ;  /* 0x00000000353072ca */ /* 0x000fe200000e0000 */
[----:B--2---:R-:W-:Y:S04]  /*7450*/  UIADD3 UR4, UP0, UPT, UR6, 0x680, URZ ;  /* 0x0000068006047890 */ /* 0x004fe8000ff1e0ff */
[----:B------:R-:W-:Y:S09]  /*7460*/  UIADD3.X UR5, UPT, UPT, URZ, UR7, URZ, UP0, !UPT ;  /* 0x00000007ff057290 */ /* 0x000ff200087fe4ff */
[----:B------:R2:W-:Y:S01]  /*7470*/  UTMASTG.3D [UR48], [UR4] ;  /* 0x00000030040073b5 */ /* 0x0005e20008010000 */
[----:B------:R2:W-:Y:S01]  /*7480*/  UTMASTG.3D [UR8], [UR4] ;  /* 0x00000008040073b5 */ /* 0x0005e20008010000 */
[----:B------:R0:W-:Y:S01]  /*7490*/  UTMACMDFLUSH ;  /* 0x00000000000079b7 */ /* 0x0001e20000000000 */
[----:B--2---:R-:W-:Y:S04]  /*74a0*/  DEPBAR.LE SB0, 0x1 ;  /* 0x000080400000791a */ /* 0x004fe80000000000 */
.L_x_123:
[----:B------:R-:W-:Y:S05]  /*74b0*/  BSYNC.RECONVERGENT B0 ;  /* 0x0000000000007941 */ /* 0x000fea0003800200 */
.L_x_122:
[----:B------:R-:W-:Y:S01]  /*74c0*/  BAR.SYNC.DEFER_BLOCKING 0x1, 0x80 ;  /* 0x0042000000007b1d */ /* 0x000fe20000010000 */
[----:B------:R-:W-:Y:S01]  /*74d0*/  ISETP.NE.AND P1, PT, R62, RZ, PT ;  /* 0x000000ff3e00720c */ /* 0x000fe20003f25270 */
[----:B------:R-:W-:Y:S01]  /*74e0*/  UISETP.NE.AND UP0, UPT, UR52, URZ, UPT ;  /* 0x000000ff3400728c */ /* 0x000fe2000bf05270 */
[----:B------:R-:W-:Y:S11]  /*74f0*/  LEA R2, R26, UR43, 0x3 ;  /* 0x0000002b1a027c11 */ /* 0x000ff6000f8e18ff */
[----:B------:R-:W-:Y:S01]  /*7500*/  @P1 SHF.L.U32 R3, R60, 0x1f, RZ ;  /* 0x0000001f3c031819 */ /* 0x000fe200000006ff */
[----:B------:R-:W-:Y:S06]  /*7510*/  BRA.U !UP0, `(.L_x_124) ;  /* 0x0000000108247547 */ /* 0x000fec000b800000 */
[----:B------:R-:W-:Y:S01]  /*7520*/  IMAD.U32 R4, RZ, RZ, UR46 ;  /* 0x0000002eff047e24 */ /* 0x000fe2000f8e00ff */
[----:B------:R-:W-:Y:S01]  /*7530*/  MOV R0, UR47 ;  /* 0x0000002f00007c02 */ /* 0x000fe20008000f00 */
[----:B------:R-:W-:Y:S03]  /*7540*/  UIADD3 UR4, UPT, UPT, UR46, 0x1, URZ ;  /* 0x000000012e047890 */ /* 0x000fe6000fffe0ff */
[----:B------:R-:W-:Y:S01]  /*7550*/  @P1 LEA R4, R4, UR43, 0x3 ;  /* 0x0000002b04041c11 */ /* 0x000fe2000f8e18ff */
[----:B------:R-:W-:Y:S04]  /*7560*/  UISETP.NE.AND UP0, UPT, UR4, 0x4, UPT ;  /* 0x000000040400788c */ /* 0x000fe8000bf05270 */
[----:B------:R-:W-:Y:S01]  /*7570*/  @P1 VIADD R4, R4, 0x80 ;  /* 0x0000008004041836 */ /* 0x000fe20000000000 */
[----:B------:R-:W-:Y:S04]  /*7580*/  USEL UR46, UR4, URZ, UP0 ;  /* 0x000000ff042e7287 */ /* 0x000fe80008000000 */
[----:B------:R-:W-:Y:S04]  /*7590*/  @P1 PRMT R0, R0, 0x654, R4 ;  /* 0x0000065400001816 */ /* 0x000fe80000000004 */
[----:B------:R2:W-:Y:S04]  /*75a0*/  @P1 SYNCS.ARRIVE.TRANS64.RED.A1T0 RZ, [R0+URZ], RZ ;  /* 0x000000ff00ff19a7 */ /* 0x0005e800081004ff */
.L_x_124:
[----:B------:R-:W3:Y:S01]  /*75b0*/  @P1 SYNCS.PHASECHK.TRANS64.TRYWAIT P0, [R2+URZ+0x60], R3 ;  /* 0x00006003020015a7 */ /* 0x000ee200080011ff */
[----:B------:R-:W-:Y:S01]  /*75c0*/  BSSY B1, `(.L_x_125) ;  /* 0x0000012000017945 */ /* 0x000fe20003800000 */
[----:B---3--:R-:W-:Y:S03]  /*75d0*/  @P1 SEL R64, RZ, 0x1, !P0 ;  /* 0x00000001ff401807 */ /* 0x008fe60004000000 */
[----:B------:R-:W-:Y:S05]  /*75e0*/  @!P1 BRA `(.L_x_126) ;  /* 0x00000000003c9947 */ /* 0x000fea0003800000 */
[----:B------:R-:W-:Y:S01]  /*75f0*/  ISETP.NE.AND P1, PT, R65, RZ, PT ;  /* 0x000000ff4100720c */ /* 0x000fe20003f25270 */
[----:B------:R-:W-:Y:S01]  /*7600*/  BSSY B0, `(.L_x_127) ;  /* 0x0000009000007945 */ /* 0x000fe20003800000 */
[----:B------:R-:W-:Y:S11]  /*7610*/  ISETP.NE.AND P0, PT, R64, RZ, PT ;  /* 0x000000ff4000720c */ /* 0x000ff60003f05270 */
[----:B------:R-:W-:Y:S05]  /*7620*/  @P1 IMAD R4, R26, 0x1000, R57 ;  /* 0x000010001a041824 */ /* 0x000fea00078e0239 */
[----:B------:R-:W-:Y:S05]  /*7630*/  @P1 IADD3 R3, PT, PT, R4, UR43, RZ ;  /* 0x0000002b04031c10 */ /* 0x000fea000fffe0ff */
[----:B------:R-:W-:Y:S01]  /*7640*/  @P1 IMAD.IADD R3, R66, 0x1, R3 ;  /* 0x0000000142031824 */ /* 0x000fe200078e0203 */
[----:B------:R-:W-:Y:S06]  /*7650*/  @P0 BRA `(.L_x_128) ;  /* 0x00000000000c0947 */ /* 0x000fec0003800000 */
[----:B--2---:R-:W-:Y:S04]  /*7660*/  SHF.L.U32 R0, R60, 0x1f, RZ ;  /* 0x0000001f3c007819 */ /* 0x004fe800000006ff */
[----:B------:R-:W2:Y:S02]  /*7670*/  SYNCS.PHASECHK.TRANS64.TRYWAIT P0, [R2+URZ+0x60], R0 ;  /* 0x00006000020075a7 */ /* 0x000ea400080011ff */
[----:B--2---:R-:W-:Y:S05]  /*7680*/  @!P0 BRA `(.L_x_129) ;  /* 0x0000002800548947 */ /* 0x004fea0003800000 */
.L_x_128:
[----:B------:R-:W-:Y:S05]  /*7690*/  BSYNC B0 ;  /* 0x0000000000007941 */ /* 0x000fea0003800000 */
.L_x_127:
[----:B------:R-:W-:Y:S02]  /*76a0*/  ISETP.NE.AND P0, PT, R65, RZ, PT ;  /* 0x000000ff4100720c */ /* 0x000fe40003f05270 */
[----:B------:R-:W-:Y:S11]  /*76b0*/  IADD3 R26, PT, PT, R26, 0x1, RZ ;  /* 0x000000011a1a7810 */ /* 0x000ff60007ffe0ff */
[----:B------:R3:W4:Y:S04]  /*76c0*/  @P0 LDS.128 R28, [R4+UR43+0x200] ;  /* 0x0002002b041c0984 */ /* 0x0007280008000c00 */
[----:B------:R3:W1:Y:S02]  /*76d0*/  @P0 LDS.128 R36, [R3+0x200] ;  /* 0x0002000003240984 */ /* 0x0006640000000c00 */
.L_x_126:
[----:B------:R-:W-:Y:S05]  /*76e0*/  BSYNC B1 ;  /* 0x0000000000017941 */ /* 0x000fea0003800000 */
.L_x_125:
[----:B--2---:R-:W-:Y:S05]  /*76f0*/  VIADD R0, R25, 0x10 ;  /* 0x0000001019007836 */ /* 0x004fea0000000000 */
[----:B------:R-:W-:Y:S04]  /*7700*/  SHF.R.U32.HI R0, RZ, 0x15, R0 ;  /* 0x00000015ff007819 */ /* 0x000fe80000011600 */
[----:B------:R-:W-:Y:S11]  /*7710*/  LOP3.LUT P0, RZ, R0, 0x3, R51, 0x48, !PT ;  /* 0x0000000300ff7812 */ /* 0x000ff60007804833 */
[----:B------:R-:W-:Y:S02]  /*7720*/  @!UPT UIADD3 URZ, UPT, UPT, URZ, URZ, URZ ;  /* 0x000000fffffff290 */ /* 0x000fe4000fffe0ff */
[----:B------:R-:W-:Y:S05]  /*7730*/  @!P0 BRA `(.L_x_130) ;  /* 0x0000000000408947 */ /* 0x000fea0003800000 */
[----:B------:R-:W2:Y:S01]  /*7740*/  LDCU.64 UR8, c[0x4][0x70] ;  /* 0x01000e00ff0877ac */ /* 0x000ea20008000a00 */
[----:B---3--:R-:W-:Y:S01]  /*7750*/  MOV R3, 0x0 ;  /* 0x0000000000037802 */ /* 0x008fe20000000f00 */
[----:B------:R-:W-:Y:S02]  /*7760*/  HFMA2 R12, -RZ, RZ, 0, 5.9604644775390625e-08 ;  /* 0x00000001ff0c7431 */ /* 0x000fe400000001ff */
[----:B-1----:R-:W-:Y:S02]  /*7770*/  IMAD.MOV.U32 R8, RZ, RZ, 0x192 ;  /* 0x00000192ff087424 */ /* 0x002fe400078e00ff */
[----:B------:R-:W-:Y:S01]  /*7780*/  IMAD.MOV.U32 R13, RZ, RZ, RZ ;  /* 0x000000ffff0d7224 */ /* 0x000fe200078e00ff */
[----:B------:R-:W1:Y:S01]  /*7790*/  LDCU.64 UR6, c[0x4][0x78] ;  /* 0x01000f00ff0677ac */ /* 0x000e620008000a00 */
[----:B------:R-:W3:Y:S01]  /*77a0*/  LDC.64 R2, c[0x4][R3] ;  /* 0x0100000003027b82 */ /* 0x000ee20000000a00 */
[----:B------:R-:W5:Y:S01]  /*77b0*/  LDCU.64 UR4, c[0x4][0x10] ;  /* 0x01000200ff0477ac */ /* 0x000f620008000a00 */
[----:B--2---:R-:W-:Y:S01]  /*77c0*/  MOV R5, UR9 ;  /* 0x0000000900057c02 */ /* 0x004fe20008000f00 */
[----:B------:R-:W-:Y:S01]  /*77d0*/  IMAD.U32 R4, RZ, RZ, UR8 ;  /* 0x00000008ff047e24 */ /* 0x000fe2000f8e00ff */
[----:B-1----:R-:W-:Y:S01]  /*77e0*/  MOV R7, UR7 ;  /* 0x0000000700077c02 */ /* 0x002fe20008000f00 */
[----:B------:R-:W-:Y:S01]  /*77f0*/  IMAD.U32 R6, RZ, RZ, UR6 ;  /* 0x00000006ff067e24 */ /* 0x000fe2000f8e00ff */
[----:B-----5:R-:W-:Y:S01]  /*7800*/  MOV R11, UR5 ;  /* 0x00000005000b7c02 */ /* 0x020fe20008000f00 */
[----:B------:R-:W-:Y:S02]  /*7810*/  IMAD.U32 R10, RZ, RZ, UR4 ;  /* 0x00000004ff0a7e24 */ /* 0x000fe4000f8e00ff */
[----:B------:R-:W-:Y:S07]  /*7820*/  LEPC R20, `(.L_x_130) ;  /* 0x000000001014794e */ /* 0x000fee0000000000 */
[----:B---34-:R-:W-:Y:S05]  /*7830*/  CALL.ABS.NOINC R2 ;  /* 0x0000000002007343 */ /* 0x018fea0003c00000 */
.L_x_130:
[----:B------:R-:W-:Y:S01]  /*7840*/  ISETP.NE.AND P6, PT, R62, RZ, PT ;  /* 0x000000ff3e00720c */ /* 0x000fe20003fc5270 */
[----:B------:R-:W-:Y:S05]  /*7850*/  WARPSYNC.ALL ;  /* 0x0000000000007948 */ /* 0x000fea0003800000 */
[----:B------:R-:W-:Y:S01]  /*7860*/  R2UR UR4, R25 ;  /* 0x00000000190472ca */ /* 0x000fe200000e0000 */
[----:B---34-:R-:W-:Y:S01]  /*7870*/  HADD2.F32 R3, -RZ, R28.H0_H0 ;  /* 0x2000001cff037230 */ /* 0x018fe20000004100 */
[----:B------:R-:W-:Y:S01]  /*7880*/  ISETP.NE.AND P0, PT, R61, RZ, PT ;  /* 0x000000ff3d00720c */ /* 0x000fe20003f05270 */
[----:B------:R-:W-:Y:S01]  /*7890*/  HADD2.F32 R20, -RZ, R30.H0_H0 ;  /* 0x2000001eff147230 */ /* 0x000fe20000004100 */
[----:B------:R-:W-:Y:S09]  /*78a0*/  BSSY.RECONVERGENT B0, `(.L_x_131) ;  /* 0x0000058000007945 */ /* 0x000ff20003800200 */
[----:B-1----:R-:W1:Y:S02]  /*78b0*/  LDTM.x16 R4, tmem[UR4+0x10] ;  /* 0x00001004000479ee */ /* 0x002e640008240000 */
[C---:B-1----:R-:W-:Y:S01]  /*78c0*/  FMUL R0, R24.reuse, R4 ;  /* 0x0000000418007220 */ /* 0x042fe20000400000 */
[----:B------:R-:W-:Y:S02]  /*78d0*/  HADD2.F32 R4, -RZ, R28.H1_H1 ;  /* 0x3000001cff047230 */ /* 0x000fe40000004100 */
[C---:B------:R-:W-:Y:S01]  /*78e0*/  FMUL R2, R24.reuse, R5 ;  /* 0x0000000518027220 */ /* 0x040fe20000400000 */
[--C-:B------:R-:W-:Y:S02]  /*78f0*/  HADD2.F32 R5, -RZ, R29.reuse.H0_H0 ;  /* 0x2000001dff057230 */ /* 0x100fe40000004100 */
[C---:B------:R-:W-:Y:S01]  /*7900*/  FFMA R0, R27.reuse, R3, R0 ;  /* 0x000000031b007223 */ /* 0x040fe20000000000 */
[C---:B------:R-:W-:Y:S01]  /*7910*/  FMUL R3, R24.reuse, R6 ;  /* 0x0000000618037220 */ /* 0x040fe20000400000 */
[----:B------:R-:W-:Y:S02]  /*7920*/  HADD2.F32 R6, -RZ, R29.H1_H1 ;  /* 0x3000001dff067230 */ /* 0x000fe40000004100 */
[C---:B------:R-:W-:Y:S01]  /*7930*/  FFMA R2, R27.reuse, R4, R2 ;  /* 0x000000041b027223 */ /* 0x040fe20000000002 */
[C---:B------:R-:W-:Y:S01]  /*7940*/  FMUL R7, R24.reuse, R7 ;  /* 0x0000000718077220 */ /* 0x040fe20000400000 */
[C---:B------:R-:W-:Y:S01]  /*7950*/  FFMA R3, R27.reuse, R5, R3 ;  /* 0x000000051b037223 */ /* 0x040fe20000000003 */
[C---:B------:R-:W-:Y:S01]  /*7960*/  FMUL R4, R24.reuse, R8 ;  /* 0x0000000818047220 */ /* 0x040fe20000400000 */
[----:B------:R-:W-:Y:S01]  /*7970*/  FMUL R5, R24, R9 ;  /* 0x0000000918057220 */ /* 0x000fe20000400000 */
[----:B------:R-:W-:Y:S01]  /*7980*/  F2FP.F16.F32.PACK_AB R32, R2, R0 ;  /* 0x000000000220723e */ /* 0x000fe200000000ff */
[C---:B------:R-:W-:Y:S01]  /*7990*/  FFMA R7, R27.reuse, R6, R7 ;  /* 0x000000061b077223 */ /* 0x040fe20000000007 */
[----:B------:R-:W-:Y:S02]  /*79a0*/  HADD2.F32 R0, -RZ, R30.H1_H1 ;  /* 0x3000001eff007230 */ /* 0x000fe40000004100 */
[----:B------:R-:W-:Y:S01]  /*79b0*/  FFMA R4, R27, R20, R4 ;  /* 0x000000141b047223 */ /* 0x000fe20000000004 */
[--C-:B------:R-:W-:Y:S02]  /*79c0*/  HADD2.F32 R2, -RZ, R31.reuse.H0_H0 ;  /* 0x2000001fff027230 */ /* 0x100fe40000004100 */
[C---:B------:R-:W-:Y:S01]  /*79d0*/  FMUL R6, R24.reuse, R10 ;  /* 0x0000000a18067220 */ /* 0x040fe20000400000 */
[----:B------:R-:W-:Y:S01]  /*79e0*/  F2FP.F16.F32.PACK_AB R33, R7, R3 ;  /* 0x000000030721723e */ /* 0x000fe200000000ff */
[----:B------:R-:W-:Y:S02]  /*79f0*/  HADD2.F32 R3, -RZ, R31.H1_H1 ;  /* 0x3000001fff037230 */ /* 0x000fe40000004100 */
[C---:B------:R-:W-:Y:S01]  /*7a00*/  FFMA R5, R27.reuse, R0, R5 ;  /* 0x000000001b057223 */ /* 0x040fe20000000005 */
[C---:B------:R-:W-:Y:S01]  /*7a10*/  FMUL R11, R24.reuse, R11 ;  /* 0x0000000b180b7220 */ /* 0x040fe20000400000 */
[--C-:B------:R-:W-:Y:S02]  /*7a20*/  HADD2.F32 R7, -RZ, R36.reuse.H0_H0 ;  /* 0x20000024ff077230 */ /* 0x100fe40000004100 */
[C---:B------:R-:W-:Y:S01]  /*7a30*/  FMUL R8, R24.reuse, R12 ;  /* 0x0000000c18087220 */ /* 0x040fe20000400000 */
[----:B------:R-:W-:Y:S02]  /*7a40*/  HADD2.F32 R0, -RZ, R36.H1_H1 ;  /* 0x30000024ff007230 */ /* 0x000fe40000004100 */
[C---:B------:R-:W-:Y:S01]  /*7a50*/  FMUL R9, R24.reuse, R13 ;  /* 0x0000000d18097220 */ /* 0x040fe20000400000 */
[C---:B------:R-:W-:Y:S01]  /*7a60*/  FFMA R6, R27.reuse, R2, R6 ;  /* 0x000000021b067223 */ /* 0x040fe20000000006 */
[C---:B------:R-:W-:Y:S01]  /*7a70*/  FFMA R11, R27.reuse, R3, R11 ;  /* 0x000000031b0b7223 */ /* 0x040fe2000000000b */
[C---:B------:R-:W-:Y:S01]  /*7a80*/  FFMA R8, R27.reuse, R7, R8 ;  /* 0x000000071b087223 */ /* 0x040fe20000000008 */
[C---:B------:R-:W-:Y:S01]  /*7a90*/  FFMA R9, R27.reuse, R0, R9 ;  /* 0x000000001b097223 */ /* 0x040fe20000000009 */
[--C-:B------:R-:W-:Y:S02]  /*7aa0*/  HADD2.F32 R2, -RZ, R37.reuse.H0_H0 ;  /* 0x20000025ff027230 */ /* 0x100fe40000004100 */
[C---:B------:R-:W-:Y:S01]  /*7ab0*/  FMUL R10, R24.reuse, R14 ;  /* 0x0000000e180a7220 */ /* 0x040fe20000400000 */
[----:B------:R-:W-:Y:S02]  /*7ac0*/  HADD2.F32 R0, -RZ, R37.H1_H1 ;  /* 0x30000025ff007230 */ /* 0x000fe40000004100 */
[C---:B------:R-:W-:Y:S01]  /*7ad0*/  FMUL R15, R24.reuse, R15 ;  /* 0x0000000f180f7220 */ /* 0x040fe20000400000 */
[C---:B------:R-:W-:Y:S01]  /*7ae0*/  FMUL R12, R24.reuse, R16 ;  /* 0x00000010180c7220 */ /* 0x040fe20000400000 */
[C---:B------:R-:W-:Y:S01]  /*7af0*/  FFMA R10, R27.reuse, R2, R10 ;  /* 0x000000021b0a7223 */ /* 0x040fe2000000000a */
[--C-:B------:R-:W-:Y:S02]  /*7b00*/  HADD2.F32 R2, -RZ, R38.reuse.H0_H0 ;  /* 0x20000026ff027230 */ /* 0x100fe40000004100 */
[----:B------:R-:W-:Y:S01]  /*7b10*/  FFMA R15, R27, R0, R15 ;  /* 0x000000001b0f7223 */ /* 0x000fe2000000000f */
[----:B------:R-:W-:Y:S01]  /*7b20*/  HADD2.F32 R0, -RZ, R38.H1_H1 ;  /* 0x30000026ff007230 */ /* 0x000fe20000004100 */
[----:B------:R-:W-:Y:S01]  /*7b30*/  F2FP.F16.F32.PACK_AB R34, R5, R4 ;  /* 0x000000040522723e */ /* 0x000fe200000000ff */
        /* <DEDUP_REMOVED lines=14> */
[----:B------:R-:W-:Y:S02]  /*7c20*/  F2FP.F16.F32.PACK_AB R11, R19, R14 ;  /* 0x0000000e130b723e */ /* 0x000fe400000000ff */
[----:B------:R-:W-:Y:S02]  /*7c30*/  MOV R2, UR46 ;  /* 0x0000002e00027c02 */ /* 0x000fe40008000f00 */
[----:B------:R-:W-:Y:S01]  /*7c40*/  MOV R0, UR47 ;  /* 0x0000002f00007c02 */ /* 0x000fe20008000f00 */
[----:B------:R1:W-:Y:S01]  /*7c50*/  STS.128 [R63+0x1200], R8 ;  /* 0x001200083f007388 */ /* 0x0003e20000000c00 */
[----:B------:R-:W-:Y:S02]  /*7c60*/  @P6 LEA R2, R2, UR43, 0x3 ;  /* 0x0000002b02026c11 */ /* 0x000fe4000f8e18ff */
[----:B------:R-:W-:Y:S02]  /*7c70*/  @P6 SHF.L.U32 R3, R60, 0x1f, RZ ;  /* 0x0000001f3c036819 */ /* 0x000fe400000006ff */
[----:B------:R-:W-:Y:S01]  /*7c80*/  @P6 IADD3 R2, PT, PT, R2, 0x80, RZ ;  /* 0x0000008002026810 */ /* 0x000fe20007ffe0ff */
[----:B------:R-:W-:Y:S01]  /*7c90*/  @!PT LDS RZ, [RZ] ;  /* 0x00000000fffff984 */ /* 0x000fe20000000800 */
[----:B------:R-:W-:Y:S01]  /*7ca0*/  @!PT LDS RZ, [RZ] ;  /* 0x00000000fffff984 */ /* 0x000fe20000000800 */
[----:B------:R-:W-:Y:S01]  /*7cb0*/  @!PT LDS RZ, [RZ] ;  /* 0x00000000fffff984 */ /* 0x000fe20000000800 */
[----:B------:R-:W-:Y:S01]  /*7cc0*/  @!PT LDS RZ, [RZ] ;  /* 0x00000000fffff984 */ /* 0x000fe20000000800 */
[----:B------:R2:W-:Y:S06]  /*7cd0*/  MEMBAR.ALL.CTA ;  /* 0x0000000000007992 */ /* 0x0005ec0000008000 */
[----:B--2---:R-:W2:Y:S01]  /*7ce0*/  FENCE.VIEW.ASYNC.S ;  /* 0x00000000000073c6 */ /* 0x004ea20000000000 */
[----:B------:R-:W-:Y:S02]  /*7cf0*/  @P6 PRMT R0, R0, 0x654, R2 ;  /* 0x0000065400006816 */ /* 0x000fe40000000002 */
[----:B------:R-:W-:Y:S01]  /*7d00*/  LEA R2, R26, UR43, 0x3 ;  /* 0x0000002b1a027c11 */ /* 0x000fe2000f8e18ff */
[----:B--2---:R-:W-:Y:S06]  /*7d10*/  BAR.SYNC.DEFER_BLOCKING 0x1, 0x80 ;  /* 0x0042000000007b1d */ /* 0x004fec0000010000 */
[----:B------:R-:W-:Y:S05]  /*7d20*/  @P0 BRA `(.L_x_132) ;  /* 0x00000000003c0947 */ /* 0x000fea0003800000 */
[----:B------:R-:W2:Y:S01]  /*7d30*/  LDCU.64 UR6, c[0x0][0x348] ;  /* 0x00006900ff0677ac */ /* 0x000ea20008000a00 */
[----:B------:R-:W-:Y:S02]  /*7d40*/  UIADD3 UR13, UPT, UPT, UR49, 0x10, URZ ;  /* 0x00000010310d7890 */ /* 0x000fe4000fffe0ff */
[----:B------:R-:W-:Y:S01]  /*7d50*/  UIADD3 UR12, UPT, UPT, UR43, 0x1200, URZ ;  /* 0x000012002b0c7890 */ /* 0x000fe2000fffe0ff */
[----:B------:R-:W-:Y:S01]  /*7d60*/  UMOV UR14, UR50 ;  /* 0x00000032000e7c82 */ /* 0x000fe20008000000 */
[----:B------:R-:W-:Y:S01]  /*7d70*/  UMOV UR15, UR36 ;  /* 0x00000024000f7c82 */ /* 0x000fe20008000000 */
[----:B------:R-:W-:Y:S02]  /*7d80*/  UIADD3 UR9, UPT, UPT, UR49, 0x50, URZ ;  /* 0x0000005031097890 */ /* 0x000fe4000fffe0ff */
[----:B------:R-:W-:Y:S01]  /*7d90*/  UIADD3 UR8, UPT, UPT, UR43, 0x1a00, URZ ;  /* 0x00001a002b087890 */ /* 0x000fe2000fffe0ff */
[----:B------:R-:W-:Y:S01]  /*7da0*/  UMOV UR10, UR50 ;  /* 0x00000032000a7c82 */ /* 0x000fe20008000000 */
[----:B------:R-:W-:Y:S01]  /*7db0*/  UMOV UR11, UR36 ;  /* 0x00000024000b7c82 */ /* 0x000fe20008000000 */
[----:B--2---:R-:W-:Y:S04]  /*7dc0*/  UIADD3 UR4, UP0, UPT, UR6, 0x680, URZ ;  /* 0x0000068006047890 */ /* 0x004fe8000ff1e0ff */
[----:B------:R-:W-:Y:S09]  /*7dd0*/  UIADD3.X UR5, UPT, UPT, URZ, UR7, URZ, UP0, !UPT ;  /* 0x00000007ff057290 */ /* 0x000ff200087fe4ff */
[----:B------:R2:W-:Y:S01]  /*7de0*/  UTMASTG.3D [UR12], [UR4] ;  /* 0x0000000c040073b5 */ /* 0x0005e20008010000 */
[----:B------:R2:W-:Y:S01]  /*7df0*/  UTMASTG.3D [UR8], [UR4] ;  /* 0x00000008040073b5 */ /* 0x0005e20008010000 */
[----:B------:R0:W-:Y:S01]  /*7e00*/  UTMACMDFLUSH ;  /* 0x00000000000079b7 */ /* 0x0001e20000000000 */
[----:B--2---:R-:W-:Y:S04]  /*7e10*/  DEPBAR.LE SB0, 0x1 ;  /* 0x000080400000791a */ /* 0x004fe80000000000 */
.L_x_132:
[----:B------:R-:W-:Y:S05]  /*7e20*/  BSYNC.RECONVERGENT B0 ;  /* 0x0000000000007941 */ /* 0x000fea0003800200 */
.L_x_131:
[----:B------:R-:W-:Y:S01]  /*7e30*/  BAR.SYNC.DEFER_BLOCKING 0x1, 0x80 ;  /* 0x0042000000007b1d */ /* 0x000fe20000010000 */
[----:B------:R-:W-:Y:S04]  /*7e40*/  UIADD3 UR4, UPT, UPT, UR46, 0x1, URZ ;  /* 0x000000012e047890 */ /* 0x000fe8000fffe0ff */
[----:B------:R-:W-:Y:S04]  /*7e50*/  UISETP.NE.AND UP0, UPT, UR4, 0x4, UPT ;  /* 0x000000040400788c */ /* 0x000fe8000bf05270 */
[----:B------:R-:W-:Y:S01]  /*7e60*/  USEL UR44, UR4, URZ, UP0 ;  /* 0x000000ff042c7287 */ /* 0x000fe20008000000 */
[----:B------:R2:W-:Y:S01]  /*7e70*/  @P6 SYNCS.ARRIVE.TRANS64.RED.A1T0 RZ, [R0+URZ], RZ ;  /* 0x000000ff00ff69a7 */ /* 0x0005e200081004ff */
[----:B------:R-:W-:Y:S01]  /*7e80*/  BSSY B1, `(.L_x_133) ;  /* 0x0000013000017945 */ /* 0x000fe20003800000 */
[----:B------:R-:W3:Y:S02]  /*7e90*/  @P6 SYNCS.PHASECHK.TRANS64.TRYWAIT P0, [R2+URZ+0x60], R3 ;  /* 0x00006003020065a7 */ /* 0x000ee400080011ff */
[----:B---3--:R-:W-:Y:S01]  /*7ea0*/  @P6 SEL R64, RZ, 0x1, !P0 ;  /* 0x00000001ff406807 */ /* 0x008fe20004000000 */
[----:B--2---:R-:W-:Y:S06]  /*7eb0*/  @!P6 BRA `(.L_x_134) ;  /* 0x00000000003ce947 */ /* 0x004fec0003800000 */
[----:B------:R-:W-:Y:S01]  /*7ec0*/  ISETP.NE.AND P1, PT, R65, RZ, PT ;  /* 0x000000ff4100720c */ /* 0x000fe20003f25270 */
[----:B------:R-:W-:Y:S01]  /*7ed0*/  BSSY B0, `(.L_x_135) ;  /* 0x0000009000007945 */ /* 0x000fe20003800000 */
[----:B------:R-:W-:Y:S11]  /*7ee0*/  ISETP.NE.AND P0, PT, R64, RZ, PT ;  /* 0x000000ff4000720c */ /* 0x000ff60003f05270 */
[----:B------:R-:W-:Y:S05]  /*7ef0*/  @P1 IMAD R3, R26, 0x1000, R57 ;  /* 0x000010001a031824 */ /* 0x000fea00078e0239 */
[----:B------:R-:W-:Y:S05]  /*7f00*/  @P1 IADD3 R0, PT, PT, R3, UR43, RZ ;  /* 0x0000002b03001c10 */ /* 0x000fea000fffe0ff */
[----:B------:R-:W-:Y:S01]  /*7f10*/  @P1 IMAD.IADD R0, R66, 0x1, R0 ;  /* 0x0000000142001824 */ /* 0x000fe200078e0200 */
[----:B------:R-:W-:Y:S06]  /*7f20*/  @P0 BRA `(.L_x_136) ;  /* 0x00000000000c0947 */ /* 0x000fec0003800000 */
[----:B------:R-:W-:Y:S04]  /*7f30*/  SHF.L.U32 R4, R60, 0x1f, RZ ;  /* 0x0000001f3c047819 */ /* 0x000fe800000006ff */
[----:B------:R-:W2:Y:S02]  /*7f40*/  SYNCS.PHASECHK.TRANS64.TRYWAIT P0, [R2+URZ+0x60], R4 ;  /* 0x00006004020075a7 */ /* 0x000ea400080011ff */
[----:B--2---:R-:W-:Y:S05]  /*7f50*/  @!P0 BRA `(.L_x_137) ;  /* 0x0000002000348947 */ /* 0x004fea0003800000 */
.L_x_136:
[----:B------:R-:W-:Y:S05]  /*7f60*/  BSYNC B0 ;  /* 0x0000000000007941 */ /* 0x000fea0003800000 */
.L_x_135:
[----:B------:R-:W-:Y:S02]  /*7f70*/  ISETP.NE.AND P0, PT, R65, RZ, PT ;  /* 0x000000ff4100720c */ /* 0x000fe40003f05270 */
[----:B------:R-:W-:Y:S11]  /*7f80*/  IADD3 R26, PT, PT, R26, 0x1, RZ ;  /* 0x000000011a1a7810 */ /* 0x000ff60007ffe0ff */
[----:B------:R3:W4:Y:S04]  /*7f90*/  @P0 LDS.128 R28, [R3+UR43+0x200] ;  /* 0x0002002b031c0984 */ /* 0x0007280008000c00 */
[----:B------:R3:W1:Y:S02]  /*7fa0*/  @P0 LDS.128 R36, [R0+0x200] ;  /* 0x0002000000240984 */ /* 0x0006640000000c00 */
.L_x_134:
[----:B------:R-:W-:Y:S05]  /*7fb0*/  BSYNC B1 ;  /* 0x0000000000017941 */ /* 0x000fea0003800000 */
.L_x_133:
[----:B---3--:R-:W-:Y:S05]  /*7fc0*/  VIADD R0, R25, 0x20 ;  /* 0x0000002019007836 */ /* 0x008fea0000000000 */
[----:B------:R-:W-:Y:S04]  /*7fd0*/  SHF.R.U32.HI R0, RZ, 0x15, R0 ;  /* 0x00000015ff007819 */ /* 0x000fe80000011600 */
[----:B------:R-:W-:Y:S11]  /*7fe0*/  LOP3.LUT P0, RZ, R0, 0x3, R51, 0x48, !PT ;  /* 0x0000000300ff7812 */ /* 0x000ff60007804833 */
[----:B------:R-:W-:Y:S02]  /*7ff0*/  @!UPT UIADD3 URZ, UPT, UPT, URZ, URZ, URZ ;  /* 0x000000fffffff290 */ /* 0x000fe4000fffe0ff */
[----:B------:R-:W-:Y:S05]  /*8000*/  @!P0 BRA `(.L_x_138) ;  /* 0x0000000000408947 */ /* 0x000fea0003800000 */
[----:B------:R-:W3:Y:S01]  /*8010*/  LDCU.64 UR8, c[0x4][0x70] ;  /* 0x01000e00ff0877ac */ /* 0x000ee20008000a00 */
[----:B------:R-:W-:Y:S01]  /*8020*/  MOV R3, 0x0 ;  /* 0x0000000000037802 */ /* 0x000fe20000000f00 */
[----:B------:R-:W-:Y:S02]  /*8030*/  HFMA2 R12, -RZ, RZ, 0, 5.9604644775390625e-08 ;  /* 0x00000001ff0c7431 */ /* 0x000fe400000001ff */
[----:B-1----:R-:W-:Y:S02]  /*8040*/  IMAD.MOV.U32 R8, RZ, RZ, 0x192 ;  /* 0x00000192ff087424 */ /* 0x002fe400078e00ff */
[----:B------:R-:W-:Y:S01]  /*8050*/  IMAD.MOV.U32 R13, RZ, RZ, RZ ;  /* 0x000000ffff0d7224 */ /* 0x000fe200078e00ff */
[----:B------:R-:W1:Y:S01]  /*8060*/  LDCU.64 UR6, c[0x4][0x78] ;  /* 0x01000f00ff0677ac */ /* 0x000e620008000a00 */
[----:B--2---:R-:W2:Y:S01]  /*8070*/  LDC.64 R2, c[0x4][R3] ;  /* 0x0100000003027b82 */ /* 0x004ea20000000a00 */
[----:B------:R-:W5:Y:S01]  /*8080*/  LDCU.64 UR4, c[0x4][0x10] ;  /* 0x01000200ff0477ac */ /* 0x000f620008000a00 */
[----:B---3--:R-:W-:Y:S01]  /*8090*/  MOV R5, UR9 ;  /* 0x0000000900057c02 */ /* 0x008fe20008000f00 */
[----:B------:R-:W-:Y:S01]  /*80a0*/  IMAD.U32 R4, RZ, RZ, UR8 ;  /* 0x00000008ff047e24 */ /* 0x000fe2000f8e00ff */
[----:B-1----:R-:W-:Y:S01]  /*80b0*/  MOV R7, UR7 ;  /* 0x0000000700077c02 */ /* 0x002fe20008000f00 */
[----:B------:R-:W-:Y:S01]  /*80c0*/  IMAD.U32 R6, RZ, RZ, UR6 ;  /* 0x00000006ff067e24 */ /* 0x000fe2000f8e00ff */
[----:B-----5:R-:W-:Y:S01]  /*80d0*/  MOV R11, UR5 ;  /* 0x00000005000b7c02 */ /* 0x020fe20008000f00 */
[----:B------:R-:W-:Y:S02]  /*80e0*/  IMAD.U32 R10, RZ, RZ, UR4 ;  /* 0x00000004ff0a7e24 */ /* 0x000fe4000f8e00ff */
[----:B------:R-:W-:Y:S07]  /*80f0*/  LEPC R20, `(.L_x_138) ;  /* 0x000000001014794e */ /* 0x000fee0000000000 */
[----:B--2-4-:R-:W-:Y:S05]  /*8100*/  CALL.ABS.NOINC R2 ;  /* 0x0000000002007343 */ /* 0x014fea0003c00000 */
.L_x_138:
[----:B------:R-:W-:Y:S01]  /*8110*/  ISETP.NE.AND P6, PT, R62, RZ, PT ;  /* 0x000000ff3e00720c */ /* 0x000fe20003fc5270 */
[----:B------:R-:W-:Y:S05]  /*8120*/  WARPSYNC.ALL ;  /* 0x0000000000007948 */ /* 0x000fea0003800000 */
[----:B------:R-:W-:Y:S01]  /*8130*/  R2UR UR4, R25 ;  /* 0x00000000190472ca */ /* 0x000fe200000e0000 */
[----:B----4-:R-:W-:Y:S01]  /*8140*/  HADD2.F32 R3, -RZ, R28.H0_H0 ;  /* 0x2000001cff037230 */ /* 0x010fe20000004100 */
[----:B------:R-:W-:Y:S01]  /*8150*/  ISETP.NE.AND P0, PT, R61, RZ, PT ;  /* 0x000000ff3d00720c */ /* 0x000fe20003f05270 */
[----:B------:R-:W-:Y:S01]  /*8160*/  HADD2.F32 R20, -RZ, R30.H0_H0 ;  /* 0x2000001eff147230 */ /* 0x000fe20000004100 */
[----:B------:R-:W-:Y:S09]  /*8170*/  BSSY.RECONVERGENT B0, `(.L_x_139) ;  /* 0x0000058000007945 */ /* 0x000ff20003800200 */
[----:B-12---:R-:W1:Y:S02]  /*8180*/  LDTM.x16 R4, tmem[UR4+0x20] ;  /* 0x00002004000479ee */ /* 0x006e640008240000 */
        /* <DEDUP_REMOVED lines=59> */
[----:B------:R-:W-:Y:S02]  /*8540*/  LEA R3, R26, UR43, 0x3 ;  /* 0x0000002b1a037c11 */ /* 0x000fe4000f8e18ff */
        /* <DEDUP_REMOVED lines=8> */
[----:B------:R-:W-:Y:S01]  /*85d0*/  @P6 SHF.L.U32 R2, R60, 0x1f, RZ ;  /* 0x0000001f3c026819 */ /* 0x000fe200000006ff */
        /* <DEDUP_REMOVED lines=17> */
.L_x_140:
[----:B------:R-:W-:Y:S05]  /*86f0*/  BSYNC.RECONVERGENT B0 ;  /* 0x0000000000007941 */ /* 0x000fea0003800200 */
.L_x_139:
        /* <DEDUP_REMOVED lines=19> */
.L_x_144:
[----:B------:R-:W-:Y:S05]  /*8830*/  BSYNC B0 ;  /* 0x0000000000007941 */ /* 0x000fea0003800000 */
.L_x_143:
[----:B------:R-:W-:Y:S11]  /*8840*/  ISETP.NE.AND P0, PT, R65, RZ, PT ;  /* 0x000000ff4100720c */ /* 0x000ff60003f05270 */
[----:B------:R-:W-:Y:S02]  /*8850*/  @!UPT UIADD3 URZ, UPT, UPT, URZ, URZ, URZ ;  /* 0x000000fffffff290 */ /* 0x000fe4000fffe0ff */
[----:B------:R3:W4:Y:S04]  /*8860*/  @P0 LDS.128 R28, [R26+UR43+0x200] ;  /* 0x0002002b1a1c0984 */ /* 0x0007280008000c00 */
[----:B------:R3:W1:Y:S02]  /*8870*/  @P0 LDS.128 R36, [R66+0x200] ;  /* 0x0002000042240984 */ /* 0x0006640000000c00 */
.L_x_142:
[----:B------:R-:W-:Y:S05]  /*8880*/  BSYNC B1 ;  /* 0x0000000000017941 */ /* 0x000fea0003800000 */
.L_x_141:
[----:B--2---:R-:W-:Y:S05]  /*8890*/  VIADD R0, R25, 0x30 ;  /* 0x0000003019007836 */ /* 0x004fea0000000000 */
[----:B------:R-:W-:Y:S04]  /*88a0*/  SHF.R.U32.HI R0, RZ, 0x15, R0 ;  /* 0x00000015ff007819 */ /* 0x000fe80000011600 */
[----:B------:R-:W-:Y:S11]  /*88b0*/  LOP3.LUT P0, RZ, R0, 0x3, R51, 0x48, !PT ;  /* 0x0000000300ff7812 */ /* 0x000ff60007804833 */
[----:B------:R-:W-:Y:S02]  /*88c0*/  @!UPT UIADD3 URZ, UPT, UPT, URZ, URZ, URZ ;  /* 0x000000fffffff290 */ /* 0x000fe4000fffe0ff */
[----:B------:R-:W-:Y:S05]  /*88d0*/  @!P0 BRA `(.L_x_146) ;  /* 0x0000000000408947 */ /* 0x000fea0003800000 */
[----:B------:R-:W2:Y:S01]  /*88e0*/  LDCU.64 UR8, c[0x4][0x70] ;  /* 0x01000e00ff0877ac */ /* 0x000ea20008000a00 */
[----:B------:R-:W-:Y:S01]  /*88f0*/  MOV R3, 0x0 ;  /* 0x0000000000037802 */ /* 0x000fe20000000f00 */
        /* <DEDUP_REMOVED lines=14> */
.L_x_146:
[----:B------:R-:W-:Y:S01]  /*89e0*/  ISETP.NE.AND P0, PT, R61, RZ, PT ;  /* 0x000000ff3d00720c */ /* 0x000fe20003f05270 */
[----:B------:R-:W-:Y:S05]  /*89f0*/  WARPSYNC.ALL ;  /* 0x0000000000007948 */ /* 0x000fea0003800000 */
[----:B------:R-:W-:Y:S01]  /*8a00*/  R2UR UR4, R25 ;  /* 0x00000000190472ca */ /* 0x000fe200000e0000 */
[--C-:B----4-:R-:W-:Y:S01]  /*8a10*/  HADD2.F32 R20, -RZ, R28.reuse.H0_H0 ;  /* 0x2000001cff147230 */ /* 0x110fe20000004100 */
[----:B------:R-:W-:Y:S01]  /*8a20*/  IADD3 R54, PT, PT, R54, 0xf0, RZ ;  /* 0x000000f036367810 */ /* 0x000fe20007ffe0ff */
[----:B------:R-:W-:Y:S01]  /*8a30*/  HADD2.F32 R21, -RZ, R28.H1_H1 ;  /* 0x3000001cff157230 */ /* 0x000fe20000004100 */
[----:B------:R-:W-:Y:S01]  /*8a40*/  BSSY.RECONVERGENT B0, `(.L_x_147) ;  /* 0x0000054000007945 */ /* 0x000fe20003800200 */
[--C-:B------:R-:W-:Y:S01]  /*8a50*/  HADD2.F32 R25, -RZ, R29.reuse.H0_H0 ;  /* 0x2000001dff197230 */ /* 0x100fe20000004100 */
[----:B------:R-:W-:Y:S01]  /*8a60*/  LOP3.LUT R54, R54, 0xfefffff8, RZ, 0xc0, !PT ;  /* 0xfefffff836367812 */ /* 0x000fe200078ec0ff */
[----:B---3--:R-:W-:Y:S02]  /*8a70*/  HADD2.F32 R26, -RZ, R29.H1_H1 ;  /* 0x3000001dff1a7230 */ /* 0x008fe40000004100 */
[--C-:B------:R-:W-:Y:S02]  /*8a80*/  HADD2.F32 R28, -RZ, R30.reuse.H0_H0 ;  /* 0x2000001eff1c7230 */ /* 0x100fe40000004100 */
[----:B------:R-:W-:Y:S02]  /*8a90*/  HADD2.F32 R29, -RZ, R30.H1_H1 ;  /* 0x3000001eff1d7230 */ /* 0x000fe40000004100 */
[----:B-1----:R-:W1:Y:S01]  /*8aa0*/  LDTM.x16 R4, tmem[UR4+0x30] ;  /* 0x00003004000479ee */ /* 0x002e620008240000 */
[----:B------:R-:W-:Y:S01]  /*8ab0*/  NOP ;  /* 0x0000000000007918 */ /* 0x000fe20000000000 */
[----:B-1----:R1:W-:Y:S01]  /*8ac0*/  SYNCS.ARRIVE.TRANS64.RED.A1T0 RZ, [R54+URZ], RZ ;  /* 0x000000ff36ff79a7 */ /* 0x0023e200081004ff */
[--C-:B------:R-:W-:Y:S02]  /*8ad0*/  HADD2.F32 R30, -RZ, R31.reuse.H0_H0 ;  /* 0x2000001fff1e7230 */ /* 0x100fe40000004100 */
[----:B------:R-:W-:Y:S02]  /*8ae0*/  HADD2.F32 R31, -RZ, R31.H1_H1 ;  /* 0x3000001fff1f7230 */ /* 0x000fe40000004100 */
        /* <DEDUP_REMOVED lines=8> */
[C---:B------:R-:W-:Y:S01]  /*8b70*/  FMUL R4, R24.reuse, R4 ;  /* 0x0000000418047220 */ /* 0x040fe20000400000 */
[C---:B------:R-:W-:Y:S01]  /*8b80*/  FMUL R5, R24.reuse, R5 ;  /* 0x0000000518057220 */ /* 0x040fe20000400000 */
[C---:B------:R-:W-:Y:S01]  /*8b90*/  FMUL R6, R24.reuse, R6 ;  /* 0x0000000618067220 */ /* 0x040fe20000400000 */
[C---:B------:R-:W-:Y:S01]  /*8ba0*/  FMUL R7, R24.reuse, R7 ;  /* 0x0000000718077220 */ /* 0x040fe20000400000 */
[C---:B------:R-:W-:Y:S01]  /*8bb0*/  FFMA R4, R27.reuse, R20, R4 ;  /* 0x000000141b047223 */ /* 0x040fe20000000004 */
        /* <DEDUP_REMOVED lines=15> */
[C---:B------:R-:W-:Y:S01]  /*8cb0*/  FMUL R12, R24.reuse, R16 ;  /* 0x00000010180c7220 */ /* 0x040fe20000400000 */
[C---:B------:R-:W-:Y:S01]  /*8cc0*/  FFMA R0, R27.reuse, R32, R0 ;  /* 0x000000201b007223 */ /* 0x040fe20000000000 */
[C---:B------:R-:W-:Y:S01]  /*8cd0*/  FMUL R13, R24.reuse, R17 ;  /* 0x00000011180d7220 */ /* 0x040fe20000400000 */
[----:B------:R-:W-:Y:S01]  /*8ce0*/  FFMA R2, R27, R33, R2 ;  /* 0x000000211b027223 */ /* 0x000fe20000000002 */
[----:B------:R-:W-:Y:S01]  /*8cf0*/  F2FP.F16.F32.PACK_AB R4, R5, R4 ;  /* 0x000000040504723e */ /* 0x000fe200000000ff */
[C---:B------:R-:W-:Y:S01]  /*8d00*/  FMUL R14, R24.reuse, R18 ;  /* 0x00000012180e7220 */ /* 0x040fe20000400000 */
[----:B------:R-:W-:Y:S01]  /*8d10*/  FFMA R3, R27, R34, R3 ;  /* 0x000000221b037223 */ /* 0x000fe20000000003 */
[----:B------:R-:W-:Y:S01]  /*8d20*/  F2FP.F16.F32.PACK_AB R5, R7, R6 ;  /* 0x000000060705723e */ /* 0x000fe200000000ff */
[----:B------:R-:W-:Y:S01]  /*8d30*/  FFMA R15, R27, R35, R15 ;  /* 0x000000231b0f7223 */ /* 0x000fe2000000000f */
[----:B------:R-:W-:Y:S01]  /*8d40*/  FMUL R19, R24, R19 ;  /* 0x0000001318137220 */ /* 0x000fe20000400000 */
[----:B------:R-:W-:Y:S01]  /*8d50*/  F2FP.F16.F32.PACK_AB R6, R9, R8 ;  /* 0x000000080906723e */ /* 0x000fe200000000ff */
[----:B------:R-:W-:Y:S01]  /*8d60*/  FFMA R12, R27, R36, R12 ;  /* 0x000000241b0c7223 */ /* 0x000fe2000000000c */
[----:B------:R-:W-:Y:S01]  /*8d70*/  F2FP.F16.F32.PACK_AB R7, R11, R10 ;  /* 0x0000000a0b07723e */ /* 0x000fe200000000ff */
[C---:B------:R-:W-:Y:S01]  /*8d80*/  FFMA R13, R27.reuse, R37, R13 ;  /* 0x000000251b0d7223 */ /* 0x040fe2000000000d */
[C---:B------:R-:W-:Y:S01]  /*8d90*/  FFMA R14, R27.reuse, R38, R14 ;  /* 0x000000261b0e7223 */ /* 0x040fe2000000000e */
[----:B------:R-:W-:Y:S01]  /*8da0*/  FFMA R19, R27, R39, R19 ;  /* 0x000000271b137223 */ /* 0x000fe20000000013 */
[----:B------:R-:W-:Y:S01]  /*8db0*/  F2FP.F16.F32.PACK_AB R16, R2, R0 ;  /* 0x000000000210723e */ /* 0x000fe200000000ff */
[----:B------:R1:W-:Y:S01]  /*8dc0*/  STS.128 [R57+UR43+0x3200], R4 ;  /* 0x0032000439007988 */ /* 0x0003e20008000c2b */
        /* <DEDUP_REMOVED lines=27> */
.L_x_148:
[----:B------:R-:W-:Y:S05]  /*8f80*/  BSYNC.RECONVERGENT B0 ;  /* 0x0000000000007941 */ /* 0x000fea0003800200 */
.L_x_147:
[----:B------:R-:W-:Y:S01]  /*8f90*/  BAR.SYNC.DEFER_BLOCKING 0x1, 0x80 ;  /* 0x0042000000007b1d */ /* 0x000fe20000010000 */
[----:B------:R-:W-:Y:S01]  /*8fa0*/  UISETP.NE.AND UP0, UPT, UR52, -0x4, UPT ;  /* 0xfffffffc3400788c */ /* 0x000fe2000bf05270 */
[----:B------:R-:W-:Y:S08]  /*8fb0*/  IADD3 R22, PT, PT, R22, 0x1, RZ ;  /* 0x0000000116167810 */ /* 0x000ff00007ffe0ff */
[----:B------:R-:W-:Y:S05]  /*8fc0*/  BRA.U !UP0, `(.L_x_149) ;  /* 0x0000000108287547 */ /* 0x000fea000b800000 */
[----:B------:R-:W-:Y:S01]  /*8fd0*/  ISETP.NE.AND P0, PT, R62, RZ, PT ;  /* 0x000000ff3e00720c */ /* 0x000fe20003f05270 */
[----:B------:R-:W-:Y:S01]  /*8fe0*/  IMAD.U32 R2, RZ, RZ, UR46 ;  /* 0x0000002eff027e24 */ /* 0x000fe2000f8e00ff */
[----:B------:R-:W-:Y:S01]  /*8ff0*/  UIADD3 UR4, UPT, UPT, UR46, 0x1, URZ ;  /* 0x000000012e047890 */ /* 0x000fe2000fffe0ff */
[----:B------:R-:W-:Y:S03]  /*9000*/  IMAD.U32 R0, RZ, RZ, UR47 ;  /* 0x0000002fff007e24 */ /* 0x000fe6000f8e00ff */
[----:B------:R-:W-:Y:S04]  /*9010*/  UISETP.NE.AND UP0, UPT, UR4, 0x4, UPT ;  /* 0x000000040400788c */ /* 0x000fe8000bf05270 */
[----:B------:R-:W-:Y:S03]  /*9020*/  USEL UR46, UR4, URZ, UP0 ;  /* 0x000000ff042e7287 */ /* 0x000fe60008000000 */
[----:B------:R-:W-:Y:S05]  /*9030*/  @P0 LEA R2, R2, UR43, 0x3 ;  /* 0x0000002b02020c11 */ /* 0x000fea000f8e18ff */
[----:B------:R-:W-:Y:S05]  /*9040*/  @P0 VIADD R2, R2, 0x80 ;  /* 0x0000008002020836 */ /* 0x000fea0000000000 */
[----:B------:R-:W-:Y:S04]  /*9050*/  @P0 PRMT R0, R0, 0x654, R2 ;  /* 0x0000065400000816 */ /* 0x000fe80000000002 */
[----:B------:R2:W-:Y:S03]  /*9060*/  @P0 SYNCS.ARRIVE.TRANS64.RED.A1T0 RZ, [R0+URZ], RZ ;  /* 0x000000ff00ff09a7 */ /* 0x0005e600081004ff */
.L_x_149:
[----:B------:R-:W-:Y:S01]  /*9070*/  R2UR UR4, R52 ;  /* 0x00000000340472ca */ /* 0x000fe200000e0000 */
[----:B------:R-:W-:Y:S01]  /*9080*/  UISETP.NE.AND UP0, UPT, UR62, URZ, UPT ;  /* 0x000000ff3e00728c */ /* 0x000fe2000bf05270 */
[----:B------:R-:W-:Y:S01]  /*9090*/  ISETP.NE.AND P0, PT, R56, 0x2, PT ;  /* 0x000000023800780c */ /* 0x000fe20003f05270 */
[----:B------:R-:W-:Y:S01]  /*90a0*/  UIADD3 UR20, UPT, UPT, UR37, UR63, URZ ;  /* 0x0000003f25147290 */ /* 0x000fe2000fffe0ff */
[----:B------:R-:W-:Y:S01]  /*90b0*/  ISETP.NE.AND P1, PT, R22, 0x4, PT ;  /* 0x000000041600780c */ /* 0x000fe20003f25270 */
[----:B------:R-:W-:Y:S01]  /*90c0*/  UIADD3 UR52, UPT, UPT, UR52, 0x4, URZ ;  /* 0x0000000434347890 */ /* 0x000fe2000fffe0ff */
[----:B------:R-:W-:Y:S01]  /*90d0*/  SEL R2, RZ, 0x1, P0 ;  /* 0x00000001ff027807 */ /* 0x000fe20000000000 */
[----:B------:R-:W-:Y:S01]  /*90e0*/  UMOV UR36, UR61 ;  /* 0x0000003d00247c82 */ /* 0x000fe20008000000 */
[----:B--2---:R-:W-:Y:S02]  /*90f0*/  SEL R0, RZ, 0x1, P1 ;  /* 0x00000001ff007807 */ /* 0x004fe40000800000 */
[----:B------:R-:W-:Y:S02]  /*9100*/  LOP3.LUT R58, R58, R2, RZ, 0x3c, !PT ;  /* 0x000000023a3a7212 */ /* 0x000fe400078e3cff */
[----:B------:R-:W-:Y:S01]  /*9110*/  LOP3.LUT R59, R59, R0, RZ, 0x3c, !PT ;  /* 0x000000003b3b7212 */ /* 0x000fe200078e3cff */
[----:B------:R-:W-:Y:S01]  /*9120*/  UIADD3 UR24, UPT, UPT, UR38, UR4, URZ ;  /* 0x0000000426187290 */ /* 0x000fe2000fffe0ff */
[----:B------:R-:W-:Y:S02]  /*9130*/  SEL R56, R56, RZ, P0 ;  /* 0x000000ff38387207 */ /* 0x000fe40000000000 */
[----:B------:R-:W-:Y:S01]  /*9140*/  SEL R22, R22, RZ, P1 ;  /* 0x000000ff16167207 */ /* 0x000fe20000800000 */
[----:B------:R-:W-:Y:S08]  /*9150*/  BRA.U UP0, `(.L_x_150) ;  /* 0xffffffcd00787547 */ /* 0x000ff0000b83ffff */
[----:B------:R-:W2:Y:S01]  /*9160*/  LDCU.64 UR4, c[0x0][0x888] ;  /* 0x00011100ff0477ac */ /* 0x000ea20008000a00 */
[----:B------:R-:W3:Y:S01]  /*9170*/  LDCU.64 UR6, c[0x0][0x890] ;  /* 0x00011200ff0677ac */ /* 0x000ee20008000a00 */
[----:B--2---:R-:W-:Y:S02]  /*9180*/  ISETP.NE.U32.AND P2, PT, RZ, UR4, PT ;  /* 0x00000004ff007c0c */ /* 0x004fe4000bf45070 */
[----:B---3--:R-:W-:Y:S02]  /*9190*/  ISETP.NE.U32.AND P1, PT, RZ, UR6, PT ;  /* 0x00000006ff007c0c */ /* 0x008fe4000bf25070 */
[----:B------:R-:W-:Y:S02]  /*91a0*/  ISETP.NE.AND.EX P2, PT, RZ, UR5, PT, P2 ;  /* 0x00000005ff007c0c */ /* 0x000fe4000bf45320 */
[----:B------:R-:W-:-:S13]  /*91b0*/  ISETP.NE.AND.EX P0, PT, RZ, UR7, PT, P1 ;  /* 0x00000007ff007c0c */ /* 0x000fda000bf05310 */
[----:B------:R-:W-:Y:S05]  /*91c0*/  @P2 BRA P0, `(.L_x_151) ;  /* 0x00000000003c2947 */ /* 0x000fea0000000000 */
[----:B------:R-:W-:-:S13]  /*91d0*/  ISETP.NE.AND.EX P1, PT, RZ, UR7, PT, P1 ;  /* 0x00000007ff007c0c */ /* 0x000fda000bf25310 */
[----:B------:R-:W-:Y:S05]  /*91e0*/  @P1 BRA `(.L_x_152) ;  /* 0x00000000000c1947 */ /* 0x000fea0003800000 */
[----:B------:R-:W-:-:S13]  /*91f0*/  FSETP.NEU.AND P0, PT, R27, RZ, PT ;  /* 0x000000ff1b00720b */ /* 0x000fda0003f0d000 */
[----:B------:R-:W-:Y:S05]  /*9200*/  @!P0 EXIT ;  /* 0x000000000000894d */ /* 0x000fea0003800000 */
[----:B------:R-:W-:Y:S05]  /*9210*/  BRA `(.L_x_151) ;  /* 0x0000000000287947 */ /* 0x000fea0003800000 */
.L_x_152:
[----:B------:R-:W-:Y:S01]  /*9220*/  ISETP.NE.AND P0, PT, R55, RZ, PT ;  /* 0x000000ff3700720c */ /* 0x000fe20003f05270 */
[----:B------:R-:W-:-:S12]  /*9230*/  BSSY.RECONVERGENT B0, `(.L_x_151) ;  /* 0x0000008000007945 */ /* 0x000fd80003800200 */
[----:B------:R-:W-:Y:S05]  /*9240*/  @P0 BRA `(.L_x_153) ;  /* 0x0000000000100947 */ /* 0x000fea0003800000 */
[----:B------:R-:W-:-:S04]  /*9250*/  ISETP.NE.U32.AND P0, PT, RZ, UR4, PT ;  /* 0x00000004ff007c0c */ /* 0x000fc8000bf05070 */
[----:B------:R-:W-:-:S13]  /*9260*/  ISETP.NE.AND.EX P0, PT, RZ, UR5, PT, P0 ;  /* 0x00000005ff007c0c */ /* 0x000fda000bf05300 */
[----:B------:R-:W-:Y:S05]  /*9270*/  @!P0 EXIT ;  /* 0x000000000000894d */ /* 0x000fea0003800000 */
[----:B------:R-:W-:Y:S05]  /*9280*/  BRA `(.L_x_154) ;  /* 0x0000000000087947 */ /* 0x000fea0003800000 */
.L_x_153:
[----:B------:R-:W-:-:S13]  /*9290*/  FSETP.NEU.AND P0, PT, R27, RZ, PT ;  /* 0x000000ff1b00720b */ /* 0x000fda0003f0d000 */
[----:B------:R-:W-:Y:S05]  /*92a0*/  @!P0 EXIT ;  /* 0x000000000000894d */ /* 0x000fea0003800000 */
.L_x_154:
[----:B------:R-:W-:Y:S05]  /*92b0*/  BSYNC.RECONVERGENT B0 ;  /* 0x0000000000007941 */ /* 0x000fea0003800200 */
.L_x_151:
[----:B------:R-:W-:Y:S01]  /*92c0*/  ULEA UR6, UR46, UR43, 0x3 ;  /* 0x0000002b2e067291 */ /* 0x000fe2000f8e18ff */
[----:B------:R-:W-:-:S04]  /*92d0*/  DEPBAR.LE SB0, 0x0 ;  /* 0x000080000000791a */ /* 0x000fc80000000000 */
[----:B------:R-:W-:-:S04]  /*92e0*/  UIADD3 UR6, UPT, UPT, UR6, 0x80, URZ ;  /* 0x0000008006067890 */ /* 0x000fc8000fffe0ff */
[----:B------:R-:W-:-:S09]  /*92f0*/  UPRMT UR6, UR47, 0x654, UR6 ;  /* 0x000006542f067896 */ /* 0x000fd20008000006 */
[----:B------:R-:W-:Y:S01]  /*9300*/  SYNCS.ARRIVE.TRANS64.RED.A1T0 RZ, [UR6], RZ ;  /* 0x000000ffffff79a7 */ /* 0x000fe20008100406 */
[----:B------:R-:W-:Y:S05]  /*9310*/  EXIT ;  /* 0x000000000000794d */ /* 0x000fea0003800000 */
.L_x_24:
[----:B--2---:R2:W3:Y:S02]  /*9320*/  SYNCS.PHASECHK.TRANS64.TRYWAIT P0, [R0+URZ+0x120], R2 ;  /* 0x00012002000075a7 */ /* 0x0044e400080011ff */
[----:B---3--:R-:W-:Y:S05]  /*9330*/  @!P0 NANOSLEEP.SYNCS 0x989680 ;  /* 0x009896800000895d */ /* 0x008fea0003900000 */
[----:B------:R-:W3:Y:S02]  /*9340*/  @!P0 SYNCS.PHASECHK.TRANS64 P0, [R0+URZ+0x120], R2 ;  /* 0x00012002000085a7 */ /* 0x000ee400080010ff */
[----:B---3--:R-:W-:Y:S05]  /*9350*/  @!P0 BRA `(.L_x_24) ;  /* 0xfffffffc00f08947 */ /* 0x008fea000383ffff */
[----:B------:R-:W-:Y:S05]  /*9360*/  BRA `(.L_x_155) ;  /* 0xffffff8400d47947 */ /* 0x000fea000383ffff */
.L_x_27:
[----:B-1----:R-:W-:-:S07]  /*9370*/  MOV R0, UR5 ;  /* 0x0000000500007c02 */ /* 0x002fce0008000f00 */
.L_x_156:
[----:B-1----:R1:W2:Y:S02]  /*9380*/  SYNCS.PHASECHK.TRANS64.TRYWAIT P0, [R0+URZ+0x30], R3 ;  /* 0x00003003000075a7 */ /* 0x0022a400080011ff */
[----:B--2---:R-:W-:Y:S05]  /*9390*/  @!P0 NANOSLEEP.SYNCS 0x989680 ;  /* 0x009896800000895d */ /* 0x004fea0003900000 */
[----:B------:R-:W2:Y:S02]  /*93a0*/  @!P0 SYNCS.PHASECHK.TRANS64 P0, [R0+URZ+0x30], R3 ;  /* 0x00003003000085a7 */ /* 0x000ea400080010ff */
[----:B--2---:R-:W-:Y:S05]  /*93b0*/  @!P0 BRA `(.L_x_156) ;  /* 0xfffffffc00f08947 */ /* 0x004fea000383ffff */
[----:B------:R-:W-:Y:S05]  /*93c0*/  BRA `(.L_x_26) ;  /* 0xffffff88002c7947 */ /* 0x000fea000383ffff */
.L_x_36:
[----:B-1----:R-:W-:-:S07]  /*93d0*/  MOV R0, UR6 ;  /* 0x0000000600007c02 */ /* 0x002fce0008000f00 */
.L_x_157:
[----:B-1----:R1:W2:Y:S02]  /*93e0*/  SYNCS.PHASECHK.TRANS64.TRYWAIT P0, [R0+URZ+0x30], R3 ;  /* 0x00003003000075a7 */ /* 0x0022a400080011ff */
[----:B--2---:R-:W-:Y:S05]  /*93f0*/  @!P0 NANOSLEEP.SYNCS 0x989680 ;  /* 0x009896800000895d */ /* 0x004fea0003900000 */
[----:B------:R-:W2:Y:S02]  /*9400*/  @!P0 SYNCS.PHASECHK.TRANS64 P0, [R0+URZ+0x30], R3 ;  /* 0x00003003000085a7 */ /* 0x000ea400080010ff */
[----:B--2---:R-:W-:Y:S05]  /*9410*/  @!P0 BRA `(.L_x_157) ;  /* 0xfffffffc00f08947 */ /* 0x004fea000383ffff */
[----:B------:R-:W-:Y:S05]  /*9420*/  BRA `(.L_x_35) ;  /* 0xffffff8c00387947 */ /* 0x000fea000383ffff */
.L_x_43:
[----:B-1----:R1:W4:Y:S02]  /*9430*/  SYNCS.PHASECHK.TRANS64.TRYWAIT P0, [R3+URZ+0xb0], R0 ;  /* 0x0000b000030075a7 */ /* 0x00232400080011ff */
[----:B----4-:R-:W-:Y:S05]  /*9440*/  @!P0 NANOSLEEP.SYNCS 0x989680 ;  /* 0x009896800000895d */ /* 0x010fea0003900000 */
[----:B------:R-:W4:Y:S02]  /*9450*/  @!P0 SYNCS.PHASECHK.TRANS64 P0, [R3+URZ+0xb0], R0 ;  /* 0x0000b000030085a7 */ /* 0x000f2400080010ff */
[----:B----4-:R-:W-:Y:S05]  /*9460*/  @!P0 BRA `(.L_x_43) ;  /* 0xfffffffc00f08947 */ /* 0x010fea000383ffff */
[----:B------:R-:W-:Y:S05]  /*9470*/  BRA `(.L_x_158) ;  /* 0xffffff9000247947 */ /* 0x000fea000383ffff */
.L_x_47:
[----:B------:R-:W-:-:S07]  /*9480*/  MOV R0, UR4 ;  /* 0x0000000400007c02 */ /* 0x000fce0008000f00 */
.L_x_159:
[----:B-1----:R1:W2:Y:S02]  /*9490*/  SYNCS.PHASECHK.TRANS64.TRYWAIT P0, [R0+URZ], R2 ;  /* 0x00000002000075a7 */ /* 0x0022a400080011ff */
[----:B--2---:R-:W-:Y:S05]  /*94a0*/  @!P0 NANOSLEEP.SYNCS 0x989680 ;  /* 0x009896800000895d */ /* 0x004fea0003900000 */
[----:B------:R-:W2:Y:S02]  /*94b0*/  @!P0 SYNCS.PHASECHK.TRANS64 P0, [R0+URZ], R2 ;  /* 0x00000002000085a7 */ /* 0x000ea400080010ff */
[----:B--2---:R-:W-:Y:S05]  /*94c0*/  @!P0 BRA `(.L_x_159) ;  /* 0xfffffffc00f08947 */ /* 0x004fea000383ffff */
[----:B------:R-:W-:Y:S05]  /*94d0*/  BRA `(.L_x_160) ;  /* 0xffffff9400cc7947 */ /* 0x000fea000383ffff */
.L_x_48:
[----:B------:R-:W-:-:S07]  /*94e0*/  MOV R0, UR5 ;  /* 0x0000000500007c02 */ /* 0x000fce0008000f00 */
.L_x_161:
[----:B-1----:R1:W2:Y:S02]  /*94f0*/  SYNCS.PHASECHK.TRANS64.TRYWAIT P0, [R0+URZ], R3 ;  /* 0x00000003000075a7 */ /* 0x0022a400080011ff */
[----:B--2---:R-:W-:Y:S05]  /*9500*/  @!P0 NANOSLEEP.SYNCS 0x989680 ;  /* 0x009896800000895d */ /* 0x004fea0003900000 */
[----:B------:R-:W2:Y:S02]  /*9510*/  @!P0 SYNCS.PHASECHK.TRANS64 P0, [R0+URZ], R3 ;  /* 0x00000003000085a7 */ /* 0x000ea400080010ff */
[----:B--2---:R-:W-:Y:S05]  /*9520*/  @!P0 BRA `(.L_x_161) ;  /* 0xfffffffc00f08947 */ /* 0x004fea000383ffff */
[----:B------:R-:W-:Y:S05]  /*9530*/  BRA `(.L_x_162) ;  /* 0xffffff9400d87947 */ /* 0x000fea000383ffff */
.L_x_49:
[----:B------:R-:W-:-:S07]  /*9540*/  MOV R0, UR5 ;  /* 0x0000000500007c02 */ /* 0x000fce0008000f00 */
.L_x_163:
[----:B-1----:R1:W2:Y:S02]  /*9550*/  SYNCS.PHASECHK.TRANS64.TRYWAIT P0, [R0+URZ], R3 ;  /* 0x00000003000075a7 */ /* 0x0022a400080011ff */
[----:B--2---:R-:W-:Y:S05]  /*9560*/  @!P0 NANOSLEEP.SYNCS 0x989680 ;  /* 0x009896800000895d */ /* 0x004fea0003900000 */
[----:B------:R-:W2:Y:S02]  /*9570*/  @!P0 SYNCS.PHASECHK.TRANS64 P0, [R0+URZ], R3 ;  /* 0x00000003000085a7 */ /* 0x000ea400080010ff */
[----:B--2---:R-:W-:Y:S05]  /*9580*/  @!P0 BRA `(.L_x_163) ;  /* 0xfffffffc00f08947 */ /* 0x004fea000383ffff */
[----:B------:R-:W-:Y:S05]  /*9590*/  BRA `(.L_x_164) ;  /* 0xffffff9400e47947 */ /* 0x000fea000383ffff */
.L_x_50:
[----:B------:R-:W-:-:S07]  /*95a0*/  MOV R0, UR5 ;  /* 0x0000000500007c02 */ /* 0x000fce0008000f00 */
.L_x_165:
[----:B-1----:R1:W2:Y:S02]  /*95b0*/  SYNCS.PHASECHK.TRANS64.TRYWAIT P0, [R0+URZ], R3 ;  /* 0x00000003000075a7 */ /* 0x0022a400080011ff */
[----:B--2---:R-:W-:Y:S05]  /*95c0*/  @!P0 NANOSLEEP.SYNCS 0x989680 ;  /* 0x009896800000895d */ /* 0x004fea0003900000 */
[----:B------:R-:W2:Y:S02]  /*95d0*/  @!P0 SYNCS.PHASECHK.TRANS64 P0, [R0+URZ], R3 ;  /* 0x00000003000085a7 */ /* 0x000ea400080010ff */
[----:B--2---:R-:W-:Y:S05]  /*95e0*/  @!P0 BRA `(.L_x_165) ;  /* 0xfffffffc00f08947 */ /* 0x004fea000383ffff */
[----:B------:R-:W-:Y:S05]  /*95f0*/  BRA `(.L_x_166) ;  /* 0xffffff9400f07947 */ /* 0x000fea000383ffff */
.L_x_51:
[----:B------:R-:W-:-:S07]  /*9600*/  MOV R0, UR5 ;  /* 0x0000000500007c02 */ /* 0x000fce0008000f00 */
.L_x_167:
[----:B-1----:R1:W2:Y:S02]  /*9610*/  SYNCS.PHASECHK.TRANS64.TRYWAIT P0, [R0+URZ], R3 ;  /* 0x00000003000075a7 */ /* 0x0022a400080011ff */
[----:B--2---:R-:W-:Y:S05]  /*9620*/  @!P0 NANOSLEEP.SYNCS 0x989680 ;  /* 0x009896800000895d */ /* 0x004fea0003900000 */
[----:B------:R-:W2:Y:S02]  /*9630*/  @!P0 SYNCS.PHASECHK.TRANS64 P0, [R0+URZ], R3 ;  /* 0x00000003000085a7 */ /* 0x000ea400080010ff */
[----:B--2---:R-:W-:Y:S05]  /*9640*/  @!P0 BRA `(.L_x_167) ;  /* 0xfffffffc00f08947 */ /* 0x004fea000383ffff */
[----:B------:R-:W-:Y:S05]  /*9650*/  BRA `(.L_x_168) ;  /* 0xffffff9400fc7947 */ /* 0x000fea000383ffff */
.L_x_54:
[----:B--2---:R2:W3:Y:S02]  /*9660*/  SYNCS.PHASECHK.TRANS64.TRYWAIT P0, [R2+URZ+0x110], R4 ;  /* 0x00011004020075a7 */ /* 0x0044e400080011ff */
[----:B---3--:R-:W-:Y:S05]  /*9670*/  @!P0 NANOSLEEP.SYNCS 0x989680 ;  /* 0x009896800000895d */ /* 0x008fea0003900000 */
[----:B------:R-:W3:Y:S02]  /*9680*/  @!P0 SYNCS.PHASECHK.TRANS64 P0, [R2+URZ+0x110], R4 ;  /* 0x00011004020085a7 */ /* 0x000ee400080010ff */
[----:B---3--:R-:W-:Y:S05]  /*9690*/  @!P0 BRA `(.L_x_54) ;  /* 0xfffffffc00f08947 */ /* 0x008fea000383ffff */
[----:B------:R-:W-:Y:S05]  /*96a0*/  BRA `(.L_x_169) ;  /* 0xffffff9800587947 */ /* 0x000fea000383ffff */
.L_x_55:
[----:B------:R-:W-:-:S07]  /*96b0*/  MOV R2, UR4 ;  /* 0x0000000400027c02 */ /* 0x000fce0008000f00 */
.L_x_170:
[----:B--2---:R2:W3:Y:S02]  /*96c0*/  SYNCS.PHASECHK.TRANS64.TRYWAIT P0, [R2+URZ+0xc0], R5 ;  /* 0x0000c005020075a7 */ /* 0x0044e400080011ff */
[----:B---3--:R-:W-:Y:S05]  /*96d0*/  @!P0 NANOSLEEP.SYNCS 0x989680 ;  /* 0x009896800000895d */ /* 0x008fea0003900000 */
[----:B------:R-:W3:Y:S02]  /*96e0*/  @!P0 SYNCS.PHASECHK.TRANS64 P0, [R2+URZ+0xc0], R5 ;  /* 0x0000c005020085a7 */ /* 0x000ee400080010ff */
[----:B---3--:R-:W-:Y:S05]  /*96f0*/  @!P0 BRA `(.L_x_170) ;  /* 0xfffffffc00f08947 */ /* 0x008fea000383ffff */
[----:B------:R-:W-:Y:S05]  /*9700*/  BRA `(.L_x_171) ;  /* 0xffffff9800687947 */ /* 0x000fea000383ffff */
.L_x_56:
[----:B--2---:R2:W3:Y:S02]  /*9710*/  SYNCS.PHASECHK.TRANS64.TRYWAIT P1, [R2+URZ+0xb0], R4 ;  /* 0x0000b004020075a7 */ /* 0x0044e400080211ff */
[----:B---3--:R-:W-:Y:S05]  /*9720*/  @!P1 NANOSLEEP.SYNCS 0x989680 ;  /* 0x009896800000995d */ /* 0x008fea0003900000 */
[----:B------:R-:W3:Y:S02]  /*9730*/  @!P1 SYNCS.PHASECHK.TRANS64 P1, [R2+URZ+0xb0], R4 ;  /* 0x0000b004020095a7 */ /* 0x000ee400080210ff */
[----:B---3--:R-:W-:Y:S05]  /*9740*/  @!P1 BRA `(.L_x_56) ;  /* 0xfffffffc00f09947 */ /* 0x008fea000383ffff */
[----:B------:R-:W-:Y:S05]  /*9750*/  BRA `(.L_x_172) ;  /* 0xffffff9800987947 */ /* 0x000fea000383ffff */
.L_x_59:
[----:B------:R-:W-:-:S07]  /*9760*/  MOV R0, UR4 ;  /* 0x0000000400007c02 */ /* 0x000fce0008000f00 */
.L_x_173:
[----:B--2---:R2:W3:Y:S02]  /*9770*/  SYNCS.PHASECHK.TRANS64.TRYWAIT P0, [R0+URZ+0xc0], R2 ;  /* 0x0000c002000075a7 */ /* 0x0044e400080011ff */
[----:B---3--:R-:W-:Y:S05]  /*9780*/  @!P0 NANOSLEEP.SYNCS 0x989680 ;  /* 0x009896800000895d */ /* 0x008fea0003900000 */
[----:B------:R-:W3:Y:S02]  /*9790*/  @!P0 SYNCS.PHASECHK.TRANS64 P0, [R0+URZ+0xc0], R2 ;  /* 0x0000c002000085a7 */ /* 0x000ee400080010ff */
[----:B---3--:R-:W-:Y:S05]  /*97a0*/  @!P0 BRA `(.L_x_173) ;  /* 0xfffffffc00f08947 */ /* 0x008fea000383ffff */
[----:B------:R-:W-:Y:S05]  /*97b0*/  BRA `(.L_x_58) ;  /* 0xffffff9800ec7947 */ /* 0x000fea000383ffff */
.L_x_68:
[----:B--2---:R-:W-:-:S04]  /*97c0*/  MOV R5, UR5 ;  /* 0x0000000500057c02 */ /* 0x004fc80008000f00 */
[----:B------:R2:W3:Y:S03]  /*97d0*/  SYNCS.PHASECHK.TRANS64.TRYWAIT P0, [R5+URZ+0x8], R6 ;  /* 0x00000806050075a7 */ /* 0x0004e600080011ff */
[----:B---3--:R-:W-:Y:S05]  /*97e0*/  @!P0 NANOSLEEP.SYNCS 0x989680 ;  /* 0x009896800000895d */ /* 0x008fea0003900000 */
[----:B------:R-:W3:Y:S02]  /*97f0*/  @!P0 SYNCS.PHASECHK.TRANS64 P0, [R5+URZ+0x8], R6 ;  /* 0x00000806050085a7 */ /* 0x000ee400080010ff */
[----:B---3--:R-:W-:Y:S05]  /*9800*/  @!P0 BRA `(.L_x_68) ;  /* 0xfffffffc00ec8947 */ /* 0x008fea000383ffff */
[----:B------:R-:W-:Y:S05]  /*9810*/  BRA `(.L_x_67) ;  /* 0xffffff9c00a07947 */ /* 0x000fea000383ffff */
.L_x_70:
[----:B------:R-:W-:Y:S01]  /*9820*/  BSSY B0, `(.L_x_174) ;  /* 0x0000006000007945 */ /* 0x000fe20003800000 */
[----:B------:R-:W-:-:S07]  /*9830*/  MOV R15, 0xffffffff ;  /* 0xffffffff000f7802 */ /* 0x000fce0000000f00 */
[----:B-12--5:R-:W-:Y:S05]  /*9840*/  WARPSYNC.COLLECTIVE R15, `(.L_x_175) ;  /* 0x000000000f0c7348 */ /* 0x026fea0003c00000 */
[----:B------:R-:W-:Y:S02]  /*9850*/  ELECT P6, UR79, PT ;  /* 0x00000000004f782f */ /* 0x000fe400038c0000 */
[----:B------:R-:W-:Y:S01]  /*9860*/  MOV R14, UR79 ;  /* 0x0000004f000e7c02 */ /* 0x000fe20008000f00 */
[----:B-12--5:R-:W-:Y:S10]  /*9870*/  ENDCOLLECTIVE ;  /* 0x000000000000791b */ /* 0x026ff40003800000 */
.L_x_175:
[----:B------:R-:W-:Y:S05]  /*9880*/  BSYNC B0 ;  /* 0x0000000000007941 */ /* 0x000fea0003800000 */
.L_x_174:
[----:B------:R-:W-:Y:S05]  /*9890*/  BRA `(.L_x_176) ;  /* 0xffffff9c00d07947 */ /* 0x000fea000383ffff */
.L_x_72:
[----:B--2---:R-:W-:-:S04]  /*98a0*/  MOV R0, UR5 ;  /* 0x0000000500007c02 */ /* 0x004fc80008000f00 */
[----:B------:R2:W3:Y:S03]  /*98b0*/  SYNCS.PHASECHK.TRANS64.TRYWAIT P0, [R0+URZ+0x8], R4 ;  /* 0x00000804000075a7 */ /* 0x0004e600080011ff */
[----:B---3--:R-:W-:Y:S05]  /*98c0*/  @!P0 NANOSLEEP.SYNCS 0x989680 ;  /* 0x009896800000895d */ /* 0x008fea0003900000 */
[----:B------:R-:W3:Y:S02]  /*98d0*/  @!P0 SYNCS.PHASECHK.TRANS64 P0, [R0+URZ+0x8], R4 ;  /* 0x00000804000085a7 */ /* 0x000ee400080010ff */
[----:B---3--:R-:W-:Y:S05]  /*98e0*/  @!P0 BRA `(.L_x_72) ;  /* 0xfffffffc00ec8947 */ /* 0x008fea000383ffff */
[----:B------:R-:W-:Y:S05]  /*98f0*/  BRA `(.L_x_71) ;  /* 0xffffff9c00d47947 */ /* 0x000fea000383ffff */
.L_x_73:
[----:B-1----:R1:W2:Y:S02]  /*9900*/  SYNCS.PHASECHK.TRANS64.TRYWAIT P0, [R0+URZ+0xb0], R4 ;  /* 0x0000b004000075a7 */ /* 0x0022a400080011ff */
[----:B--2---:R-:W-:Y:S05]  /*9910*/  @!P0 NANOSLEEP.SYNCS 0x989680 ;  /* 0x009896800000895d */ /* 0x004fea0003900000 */
[----:B------:R-:W2:Y:S02]  /*9920*/  @!P0 SYNCS.PHASECHK.TRANS64 P0, [R0+URZ+0xb0], R4 ;  /* 0x0000b004000085a7 */ /* 0x000ea400080010ff */
[----:B--2---:R-:W-:Y:S05]  /*9930*/  @!P0 BRA `(.L_x_73) ;  /* 0xfffffffc00f08947 */ /* 0x004fea000383ffff */
[----:B------:R-:W-:Y:S05]  /*9940*/  BRA `(.L_x_177) ;  /* 0xffffffa000e07947 */ /* 0x000fea000383ffff */
.L_x_75:
[----:B------:R-:W-:-:S07]  /*9950*/  MOV R0, UR46 ;  /* 0x0000002e00007c02 */ /* 0x000fce0008000f00 */
.L_x_178:
[----:B-1----:R1:W2:Y:S02]  /*9960*/  SYNCS.PHASECHK.TRANS64.TRYWAIT P0, [R0+URZ+0xf0], R4 ;  /* 0x0000f004000075a7 */ /* 0x0022a400080011ff */
[----:B--2---:R-:W-:Y:S05]  /*9970*/  @!P0 NANOSLEEP.SYNCS 0x989680 ;  /* 0x009896800000895d */ /* 0x004fea0003900000 */
[----:B------:R-:W2:Y:S02]  /*9980*/  @!P0 SYNCS.PHASECHK.TRANS64 P0, [R0+URZ+0xf0], R4 ;  /* 0x0000f004000085a7 */ /* 0x000ea400080010ff */
[----:B--2---:R-:W-:Y:S05]  /*9990*/  @!P0 BRA `(.L_x_178) ;  /* 0xfffffffc00f08947 */ /* 0x004fea000383ffff */
[----:B------:R-:W-:Y:S05]  /*99a0*/  BRA `(.L_x_179) ;  /* 0xffffffa4002c7947 */ /* 0x000fea000383ffff */
.L_x_78:
[----:B------:R-:W-:Y:S07]  /*99b0*/  MOV R0, UR7 ;  /* 0x0000000700007c02 */ /* 0x000fee0008000f00 */
.L_x_180:
[----:B-1----:R1:W2:Y:S02]  /*99c0*/  SYNCS.PHASECHK.TRANS64.TRYWAIT P0, [R0+URZ], R4 ;  /* 0x00000004000075a7 */ /* 0x0022a400080011ff */
[----:B--2---:R-:W-:Y:S05]  /*99d0*/  @!P0 NANOSLEEP.SYNCS 0x989680 ;  /* 0x009896800000895d */ /* 0x004fea0003900000 */
[----:B------:R-:W2:Y:S02]  /*99e0*/  @!P0 SYNCS.PHASECHK.TRANS64 P0, [R0+URZ], R4 ;  /* 0x00000004000085a7 */ /* 0x000ea400080010ff */
[----:B--2---:R-:W-:Y:S05]  /*99f0*/  @!P0 BRA `(.L_x_180) ;  /* 0xfffffffc00f08947 */ /* 0x004fea000383ffff */
[----:B------:R-:W-:Y:S05]  /*9a00*/  BRA `(.L_x_77) ;  /* 0xffffffa400407947 */ /* 0x000fea000383ffff */
.L_x_82:
[----:B-1----:R-:W-:-:S07]  /*9a10*/  MOV R0, UR4 ;  /* 0x0000000400007c02 */ /* 0x002fce0008000f00 */
.L_x_181:
[----:B-1----:R1:W2:Y:S02]  /*9a20*/  SYNCS.PHASECHK.TRANS64.TRYWAIT P0, [R0+URZ], R2 ;  /* 0x00000002000075a7 */ /* 0x0022a400080011ff */
[----:B--2---:R-:W-:Y:S05]  /*9a30*/  @!P0 NANOSLEEP.SYNCS 0x989680 ;  /* 0x009896800000895d */ /* 0x004fea0003900000 */
[----:B------:R-:W2:Y:S02]  /*9a40*/  @!P0 SYNCS.PHASECHK.TRANS64 P0, [R0+URZ], R2 ;  /* 0x00000002000085a7 */ /* 0x000ea400080010ff */
[----:B--2---:R-:W-:Y:S05]  /*9a50*/  @!P0 BRA `(.L_x_181) ;  /* 0xfffffffc00f08947 */ /* 0x004fea000383ffff */
[----:B------:R-:W-:Y:S05]  /*9a60*/  BRA `(.L_x_182) ;  /* 0xffffffa800847947 */ /* 0x000fea000383ffff */
.L_x_83:
[----:B------:R-:W-:-:S07]  /*9a70*/  MOV R0, UR5 ;  /* 0x0000000500007c02 */ /* 0x000fce0008000f00 */
.L_x_183:
[----:B-1----:R1:W2:Y:S02]  /*9a80*/  SYNCS.PHASECHK.TRANS64.TRYWAIT P0, [R0+URZ], R3 ;  /* 0x00000003000075a7 */ /* 0x0022a400080011ff */
[----:B--2---:R-:W-:Y:S05]  /*9a90*/  @!P0 NANOSLEEP.SYNCS 0x989680 ;  /* 0x009896800000895d */ /* 0x004fea0003900000 */
[----:B------:R-:W2:Y:S02]  /*9aa0*/  @!P0 SYNCS.PHASECHK.TRANS64 P0, [R0+URZ], R3 ;  /* 0x00000003000085a7 */ /* 0x000ea400080010ff */
[----:B--2---:R-:W-:Y:S05]  /*9ab0*/  @!P0 BRA `(.L_x_183) ;  /* 0xfffffffc00f08947 */ /* 0x004fea000383ffff */
[----:B------:R-:W-:Y:S05]  /*9ac0*/  BRA `(.L_x_184) ;  /* 0xffffffa800907947 */ /* 0x000fea000383ffff */
.L_x_84:
[----:B------:R-:W-:-:S07]  /*9ad0*/  MOV R0, UR5 ;  /* 0x0000000500007c02 */ /* 0x000fce0008000f00 */
.L_x_185:
[----:B-1----:R1:W2:Y:S02]  /*9ae0*/  SYNCS.PHASECHK.TRANS64.TRYWAIT P0, [R0+URZ], R3 ;  /* 0x00000003000075a7 */ /* 0x0022a400080011ff */
[----:B--2---:R-:W-:Y:S05]  /*9af0*/  @!P0 NANOSLEEP.SYNCS 0x989680 ;  /* 0x009896800000895d */ /* 0x004fea0003900000 */
[----:B------:R-:W2:Y:S02]  /*9b00*/  @!P0 SYNCS.PHASECHK.TRANS64 P0, [R0+URZ], R3 ;  /* 0x00000003000085a7 */ /* 0x000ea400080010ff */
[----:B--2---:R-:W-:Y:S05]  /*9b10*/  @!P0 BRA `(.L_x_185) ;  /* 0xfffffffc00f08947 */ /* 0x004fea000383ffff */
[----:B------:R-:W-:Y:S05]  /*9b20*/  BRA `(.L_x_186) ;  /* 0xffffffa8009c7947 */ /* 0x000fea000383ffff */
.L_x_87:
[----:B------:R-:W-:-:S07]  /*9b30*/  MOV R0, UR41 ;  /* 0x0000002900007c02 */ /* 0x000fce0008000f00 */
.L_x_187:
[----:B-1----:R1:W2:Y:S02]  /*9b40*/  SYNCS.PHASECHK.TRANS64.TRYWAIT P1, [R0+URZ+0x130], R2 ;  /* 0x00013002000075a7 */ /* 0x0022a400080211ff */
[----:B--2---:R-:W-:Y:S05]  /*9b50*/  @!P1 NANOSLEEP.SYNCS 0x989680 ;  /* 0x009896800000995d */ /* 0x004fea0003900000 */
[----:B------:R-:W2:Y:S02]  /*9b60*/  @!P1 SYNCS.PHASECHK.TRANS64 P1, [R0+URZ+0x130], R2 ;  /* 0x00013002000095a7 */ /* 0x000ea400080210ff */
[----:B--2---:R-:W-:Y:S05]  /*9b70*/  @!P1 BRA `(.L_x_187) ;  /* 0xfffffffc00f09947 */ /* 0x004fea000383ffff */
[----:B------:R-:W-:Y:S05]  /*9b80*/  BRA `(.L_x_188) ;  /* 0xffffffa800e87947 */ /* 0x000fea000383ffff */
.L_x_92:
[----:B---3--:R3:W4:Y:S02]  /*9b90*/  SYNCS.PHASECHK.TRANS64.TRYWAIT P0, [R12+URZ+0xb0], R0 ;  /* 0x0000b0000c0075a7 */ /* 0x00872400080011ff */
[----:B----4-:R-:W-:Y:S05]  /*9ba0*/  @!P0 NANOSLEEP.SYNCS 0x989680 ;  /* 0x009896800000895d */ /* 0x010fea0003900000 */
[----:B------:R-:W4:Y:S02]  /*9bb0*/  @!P0 SYNCS.PHASECHK.TRANS64 P0, [R12+URZ+0xb0], R0 ;  /* 0x0000b0000c0085a7 */ /* 0x000f2400080010ff */
[----:B----4-:R-:W-:Y:S05]  /*9bc0*/  @!P0 BRA `(.L_x_92) ;  /* 0xfffffffc00f08947 */ /* 0x010fea000383ffff */
[----:B------:R-:W-:Y:S05]  /*9bd0*/  BRA `(.L_x_189) ;  /* 0xffffffb000107947 */ /* 0x000fea000383ffff */
.L_x_95:
[----:B-1----:R-:W-:Y:S07]  /*9be0*/  MOV R0, UR21 ;  /* 0x0000001500007c02 */ /* 0x002fee0008000f00 */
.L_x_190:
[----:B-1----:R1:W3:Y:S02]  /*9bf0*/  SYNCS.PHASECHK.TRANS64.TRYWAIT P2, [R0+URZ+0xa8], R6 ;  /* 0x0000a806000075a7 */ /* 0x0022e400080411ff */
[----:B---3--:R-:W-:Y:S05]  /*9c00*/  @!P2 NANOSLEEP.SYNCS 0x989680 ;  /* 0x009896800000a95d */ /* 0x008fea0003900000 */
[----:B------:R-:W3:Y:S02]  /*9c10*/  @!P2 SYNCS.PHASECHK.TRANS64 P2, [R0+URZ+0xa8], R6 ;  /* 0x0000a8060000a5a7 */ /* 0x000ee400080410ff */
[----:B---3--:R-:W-:Y:S05]  /*9c20*/  @!P2 BRA `(.L_x_190) ;  /* 0xfffffffc00f0a947 */ /* 0x008fea000383ffff */
[----:B------:R-:W-:Y:S05]  /*9c30*/  BRA `(.L_x_94) ;  /* 0xffffffb400787947 */ /* 0x000fea000383ffff */
.L_x_98:
[----:B------:R-:W-:Y:S07]  /*9c40*/  MOV R0, UR21 ;  /* 0x0000001500007c02 */ /* 0x000fee0008000f00 */
.L_x_191:
[----:B-1----:R1:W3:Y:S02]  /*9c50*/  SYNCS.PHASECHK.TRANS64.TRYWAIT P0, [R0+URZ+0x80], R9 ;  /* 0x00008009000075a7 */ /* 0x0022e400080011ff */
[----:B---3--:R-:W-:Y:S05]  /*9c60*/  @!P0 NANOSLEEP.SYNCS 0x989680 ;  /* 0x009896800000895d */ /* 0x008fea0003900000 */
[----:B------:R-:W3:Y:S02]  /*9c70*/  @!P0 SYNCS.PHASECHK.TRANS64 P0, [R0+URZ+0x80], R9 ;  /* 0x00008009000085a7 */ /* 0x000ee400080010ff */
[----:B---3--:R-:W-:Y:S05]  /*9c80*/  @!P0 BRA `(.L_x_191) ;  /* 0xfffffffc00f08947 */ /* 0x008fea000383ffff */
[----:B------:R-:W-:Y:S05]  /*9c90*/  BRA `(.L_x_192) ;  /* 0xffffffb400d47947 */ /* 0x000fea000383ffff */
.L_x_99:
[----:B------:R-:W-:Y:S07]  /*9ca0*/  MOV R0, UR21 ;  /* 0x0000001500007c02 */ /* 0x000fee0008000f00 */
.L_x_193:
[----:B-1----:R1:W3:Y:S02]  /*9cb0*/  SYNCS.PHASECHK.TRANS64.TRYWAIT P0, [R0+URZ+0x88], R9 ;  /* 0x00008809000075a7 */ /* 0x0022e400080011ff */
[----:B---3--:R-:W-:Y:S05]  /*9cc0*/  @!P0 NANOSLEEP.SYNCS 0x989680 ;  /* 0x009896800000895d */ /* 0x008fea0003900000 */
[----:B------:R-:W3:Y:S02]  /*9cd0*/  @!P0 SYNCS.PHASECHK.TRANS64 P0, [R0+URZ+0x88], R9 ;  /* 0x00008809000085a7 */ /* 0x000ee400080010ff */
[----:B---3--:R-:W-:Y:S05]  /*9ce0*/  @!P0 BRA `(.L_x_193) ;  /* 0xfffffffc00f08947 */ /* 0x008fea000383ffff */
[----:B------:R-:W-:Y:S05]  /*9cf0*/  BRA `(.L_x_194) ;  /* 0xffffffb800307947 */ /* 0x000fea000383ffff */
.L_x_100:
[----:B------:R-:W-:Y:S07]  /*9d00*/  MOV R0, UR21 ;  /* 0x0000001500007c02 */ /* 0x000fee0008000f00 */
.L_x_195:
[----:B-1----:R1:W3:Y:S02]  /*9d10*/  SYNCS.PHASECHK.TRANS64.TRYWAIT P0, [R0+URZ+0x90], R9 ;  /* 0x00009009000075a7 */ /* 0x0022e400080011ff */
[----:B---3--:R-:W-:Y:S05]  /*9d20*/  @!P0 NANOSLEEP.SYNCS 0x989680 ;  /* 0x009896800000895d */ /* 0x008fea0003900000 */
[----:B------:R-:W3:Y:S02]  /*9d30*/  @!P0 SYNCS.PHASECHK.TRANS64 P0, [R0+URZ+0x90], R9 ;  /* 0x00009009000085a7 */ /* 0x000ee400080010ff */
[----:B---3--:R-:W-:Y:S05]  /*9d40*/  @!P0 BRA `(.L_x_195) ;  /* 0xfffffffc00f08947 */ /* 0x008fea000383ffff */
[----:B------:R-:W-:Y:S05]  /*9d50*/  BRA `(.L_x_196) ;  /* 0xffffffb8008c7947 */ /* 0x000fea000383ffff */
.L_x_101:
[----:B------:R-:W-:Y:S07]  /*9d60*/  MOV R0, UR21 ;  /* 0x0000001500007c02 */ /* 0x000fee0008000f00 */
.L_x_197:
[----:B-1----:R1:W3:Y:S02]  /*9d70*/  SYNCS.PHASECHK.TRANS64.TRYWAIT P0, [R0+URZ+0x98], R9 ;  /* 0x00009809000075a7 */ /* 0x0022e400080011ff */
[----:B---3--:R-:W-:Y:S05]  /*9d80*/  @!P0 NANOSLEEP.SYNCS 0x989680 ;  /* 0x009896800000895d */ /* 0x008fea0003900000 */
[----:B------:R-:W3:Y:S02]  /*9d90*/  @!P0 SYNCS.PHASECHK.TRANS64 P0, [R0+URZ+0x98], R9 ;  /* 0x00009809000085a7 */ /* 0x000ee400080010ff */
[----:B---3--:R-:W-:Y:S05]  /*9da0*/  @!P0 BRA `(.L_x_197) ;  /* 0xfffffffc00f08947 */ /* 0x008fea000383ffff */
[----:B------:R-:W-:Y:S05]  /*9db0*/  BRA `(.L_x_198) ;  /* 0xffffffb800e87947 */ /* 0x000fea000383ffff */
.L_x_103:
[----:B------:R-:W-:-:S07]  /*9dc0*/  MOV R0, UR21 ;  /* 0x0000001500007c02 */ /* 0x000fce0008000f00 */
.L_x_199:
[----:B-1----:R1:W4:Y:S02]  /*9dd0*/  SYNCS.PHASECHK.TRANS64.TRYWAIT P0, [R0+URZ+0x80], R2 ;  /* 0x00008002000075a7 */ /* 0x00232400080011ff */
[----:B----4-:R-:W-:Y:S05]  /*9de0*/  @!P0 NANOSLEEP.SYNCS 0x989680 ;  /* 0x009896800000895d */ /* 0x010fea0003900000 */
[----:B------:R-:W4:Y:S02]  /*9df0*/  @!P0 SYNCS.PHASECHK.TRANS64 P0, [R0+URZ+0x80], R2 ;  /* 0x00008002000085a7 */ /* 0x000f2400080010ff */
[----:B----4-:R-:W-:Y:S05]  /*9e00*/  @!P0 BRA `(.L_x_199) ;  /* 0xfffffffc00f08947 */ /* 0x010fea000383ffff */
[----:B------:R-:W-:Y:S05]  /*9e10*/  BRA `(.L_x_200) ;  /* 0xffffffbc00747947 */ /* 0x000fea000383ffff */
.L_x_104:
[----:B-1----:R-:W-:-:S07]  /*9e20*/  MOV R0, UR21 ;  /* 0x0000001500007c02 */ /* 0x002fce0008000f00 */
.L_x_201:
[----:B-1----:R1:W4:Y:S02]  /*9e30*/  SYNCS.PHASECHK.TRANS64.TRYWAIT P0, [R0+URZ+0x88], R2 ;  /* 0x00008802000075a7 */ /* 0x00232400080011ff */
[----:B----4-:R-:W-:Y:S05]  /*9e40*/  @!P0 NANOSLEEP.SYNCS 0x989680 ;  /* 0x009896800000895d */ /* 0x010fea0003900000 */
[----:B------:R-:W4:Y:S02]  /*9e50*/  @!P0 SYNCS.PHASECHK.TRANS64 P0, [R0+URZ+0x88], R2 ;  /* 0x00008802000085a7 */ /* 0x000f2400080010ff */
[----:B----4-:R-:W-:Y:S05]  /*9e60*/  @!P0 BRA `(.L_x_201) ;  /* 0xfffffffc00f08947 */ /* 0x010fea000383ffff */
[----:B------:R-:W-:Y:S05]  /*9e70*/  BRA `(.L_x_202) ;  /* 0xffffffbc00647947 */ /* 0x000fea000383ffff */
.L_x_105:
[----:B-1----:R-:W-:-:S07]  /*9e80*/  MOV R0, UR21 ;  /* 0x0000001500007c02 */ /* 0x002fce0008000f00 */
.L_x_203:
[----:B-1----:R1:W4:Y:S02]  /*9e90*/  SYNCS.PHASECHK.TRANS64.TRYWAIT P0, [R0+URZ+0x90], R2 ;  /* 0x00009002000075a7 */ /* 0x00232400080011ff */
[----:B----4-:R-:W-:Y:S05]  /*9ea0*/  @!P0 NANOSLEEP.SYNCS 0x989680 ;  /* 0x009896800000895d */ /* 0x010fea0003900000 */
[----:B------:R-:W4:Y:S02]  /*9eb0*/  @!P0 SYNCS.PHASECHK.TRANS64 P0, [R0+URZ+0x90], R2 ;  /* 0x00009002000085a7 */ /* 0x000f2400080010ff */
[----:B----4-:R-:W-:Y:S05]  /*9ec0*/  @!P0 BRA `(.L_x_203) ;  /* 0xfffffffc00f08947 */ /* 0x010fea000383ffff */
[----:B------:R-:W-:Y:S05]  /*9ed0*/  BRA `(.L_x_204) ;  /* 0xffffffbc00547947 */ /* 0x000fea000383ffff */
.L_x_107:
[----:B--2---:R2:W3:Y:S02]  /*9ee0*/  SYNCS.PHASECHK.TRANS64.TRYWAIT P0, [R3+URZ+0xb0], R0 ;  /* 0x0000b000030075a7 */ /* 0x0044e400080011ff */
[----:B---3--:R-:W-:Y:S05]  /*9ef0*/  @!P0 NANOSLEEP.SYNCS 0x989680 ;  /* 0x009896800000895d */ /* 0x008fea0003900000 */
[----:B------:R-:W3:Y:S02]  /*9f00*/  @!P0 SYNCS.PHASECHK.TRANS64 P0, [R3+URZ+0xb0], R0 ;  /* 0x0000b000030085a7 */ /* 0x000ee400080010ff */
[----:B---3--:R-:W-:Y:S05]  /*9f10*/  @!P0 BRA `(.L_x_107) ;  /* 0xfffffffc00f08947 */ /* 0x008fea000383ffff */
[----:B------:R-:W-:Y:S05]  /*9f20*/  BRA `(.L_x_205) ;  /* 0xffffffc000187947 */ /* 0x000fea000383ffff */
.L_x_118:
[----:B-1----:R-:W-:Y:S04]  /*9f30*/  MOV R2, UR43 ;  /* 0x0000002b00027c02 */ /* 0x002fe80008000f00 */
[----:B------:R1:W2:Y:S03]  /*9f40*/  SYNCS.PHASECHK.TRANS64.TRYWAIT P0, [R2+URZ+0x60], R3 ;  /* 0x00006003020075a7 */ /* 0x0002a600080011ff */
[----:B--2---:R-:W-:Y:S05]  /*9f50*/  @!P0 NANOSLEEP.SYNCS 0x989680 ;  /* 0x009896800000895d */ /* 0x004fea0003900000 */
[----:B------:R-:W2:Y:S02]  /*9f60*/  @!P0 SYNCS.PHASECHK.TRANS64 P0, [R2+URZ+0x60], R3 ;  /* 0x00006003020085a7 */ /* 0x000ea400080010ff */
[----:B--2---:R-:W-:Y:S05]  /*9f70*/  @!P0 BRA `(.L_x_118) ;  /* 0xfffffffc00ec8947 */ /* 0x004fea000383ffff */
[----:B------:R-:W-:Y:S05]  /*9f80*/  BRA `(.L_x_117) ;  /* 0xffffffcc00687947 */ /* 0x000fea000383ffff */
.L_x_120:
[----:B-1----:R1:W3:Y:S02]  /*9f90*/  SYNCS.PHASECHK.TRANS64.TRYWAIT P1, [R54+URZ+0xd0], R0 ;  /* 0x0000d000360075a7 */ /* 0x0022e400080211ff */
[----:B---3--:R-:W-:Y:S05]  /*9fa0*/  @!P1 NANOSLEEP.SYNCS 0x989680 ;  /* 0x009896800000995d */ /* 0x008fea0003900000 */
[----:B------:R-:W3:Y:S02]  /*9fb0*/  @!P1 SYNCS.PHASECHK.TRANS64 P1, [R54+URZ+0xd0], R0 ;  /* 0x0000d000360095a7 */ /* 0x000ee400080210ff */
[----:B---3--:R-:W-:Y:S05]  /*9fc0*/  @!P1 BRA `(.L_x_120) ;  /* 0xfffffffc00f09947 */ /* 0x008fea000383ffff */
[----:B------:R-:W-:Y:S05]  /*9fd0*/  BRA `(.L_x_119) ;  /* 0xffffffcc00887947 */ /* 0x000fea000383ffff */
.L_x_129:
[----:B--2---:R2:W3:Y:S02]  /*9fe0*/  SYNCS.PHASECHK.TRANS64.TRYWAIT P0, [R2+URZ+0x60], R0 ;  /* 0x00006000020075a7 */ /* 0x0044e400080011ff */
[----:B---3--:R-:W-:Y:S05]  /*9ff0*/  @!P0 NANOSLEEP.SYNCS 0x989680 ;  /* 0x009896800000895d */ /* 0x008fea0003900000 */
[----:B------:R-:W3:Y:S02]  /*a000*/  @!P0 SYNCS.PHASECHK.TRANS64 P0, [R2+URZ+0x60], R0 ;  /* 0x00006000020085a7 */ /* 0x000ee400080010ff */
[----:B---3--:R-:W-:Y:S05]  /*a010*/  @!P0 BRA `(.L_x_129) ;  /* 0xfffffffc00f08947 */ /* 0x008fea000383ffff */
[----:B------:R-:W-:Y:S05]  /*a020*/  BRA `(.L_x_128) ;  /* 0xffffffd400987947 */ /* 0x000fea000383ffff */
.L_x_137:
[----:B--2---:R2:W3:Y:S02]  /*a030*/  SYNCS.PHASECHK.TRANS64.TRYWAIT P0, [R2+URZ+0x60], R4 ;  /* 0x00006004020075a7 */ /* 0x0044e400080011ff */
[----:B---3--:R-:W-:Y:S05]  /*a040*/  @!P0 NANOSLEEP.SYNCS 0x989680 ;  /* 0x009896800000895d */ /* 0x008fea0003900000 */
[----:B------:R-:W3:Y:S02]  /*a050*/  @!P0 SYNCS.PHASECHK.TRANS64 P0, [R2+URZ+0x60], R4 ;  /* 0x00006004020085a7 */ /* 0x000ee400080010ff */
[----:B---3--:R-:W-:Y:S05]  /*a060*/  @!P0 BRA `(.L_x_137) ;  /* 0xfffffffc00f08947 */ /* 0x008fea000383ffff */
[----:B------:R-:W-:Y:S05]  /*a070*/  BRA `(.L_x_136) ;  /* 0xffffffdc00b87947 */ /* 0x000fea000383ffff */
.L_x_145:
[----:B--2---:R2:W3:Y:S02]  /*a080*/  SYNCS.PHASECHK.TRANS64.TRYWAIT P0, [R3+URZ+0x60], R0 ;  /* 0x00006000030075a7 */ /* 0x0044e400080011ff */
[----:B---3--:R-:W-:Y:S05]  /*a090*/  @!P0 NANOSLEEP.SYNCS 0x989680 ;  /* 0x009896800000895d */ /* 0x008fea0003900000 */
[----:B------:R-:W3:Y:S02]  /*a0a0*/  @!P0 SYNCS.PHASECHK.TRANS64 P0, [R3+URZ+0x60], R0 ;  /* 0x00006000030085a7 */ /* 0x000ee400080010ff */
[----:B---3--:R-:W-:Y:S05]  /*a0b0*/  @!P0 BRA `(.L_x_145) ;  /* 0xfffffffc00f08947 */ /* 0x008fea000383ffff */
[----:B------:R-:W-:Y:S05]  /*a0c0*/  BRA `(.L_x_144) ;  /* 0xffffffe400d87947 */ /* 0x000fea000383ffff */
        .weak           $__internal_0_$__cuda_sm10x_tcgen05_guardrail_trap_col_being_dealloced_not_returned_by_alloc
        .type           $__internal_0_$__cuda_sm10x_tcgen05_guardrail_trap_col_being_dealloced_not_returned_by_alloc,@function
        .size           $__internal_0_$__cuda_sm10x_tcgen05_guardrail_trap_col_being_dealloced_not_returned_by_alloc,($__internal_1_$__cuda_sm10x_tcgen05_guardrail_trap_phase_invalid_during_alloc - $__internal_0_$__cuda_sm10x_tcgen05_guardrail_trap_col_being_dealloced_not_returned_by_alloc)
$__internal_0_$__cuda_sm10x_tcgen05_guardrail_trap_col_being_dealloced_not_returned_by_alloc:
[----:B------:R-:W-:Y:S05]  /*a0d0*/  BPT.TRAP 0x1 ;  /* 0x000000040000795c */ /* 0x000fea0000300000 */
[----:B------:R-:W-:-:S04]  /*a0e0*/  HFMA2 R3, -RZ, RZ, 0, 0 ;  /* 0x00000000ff037431 */ /* 0x000fc800000001ff */
[----:B------:R-:W-:Y:S05]  /*a0f0*/  RET.REL.NODEC R2 `(_ZN7cutlass13device_kernelINS_4gemm6kernel13GemmUniversalIN4cute5tupleIJiiiiEEENS1_10collective13CollectiveMmaINS1_35MainloopSm100TmaUmmaWarpSpecializedILi6ELi2ELi4ENS5_IJNS4_1CILi2EEENSA_ILi4EEENSA_ILi1EEEEEEEENS5_IJNSA_ILi128EEESG_SG_EEENS_6half_tENS5_IJlSD_lEEESI_SJ_NS4_8TiledMMAINS4_8MMA_AtomIJNS4_26SM100_MMA_F16BF16_2x1SM_SSISI_SI_fLi128ELi128ELNS4_4UMMA5MajorE0ELSO_0ELNSN_7ScaleInE0ELSP_0EEEEEENS4_6LayoutINS5_IJSD_SD_SD_EEENS5_IJNSA_ILi0EEESU_SU_EEEEENS5_IJNS4_10UnderscoreESX_SX_EEEEENS4_28SM100_TMA_2SM_LOAD_MULTICASTENS4_14ComposedLayoutINS4_7SwizzleILi3ELi4ELi3EEENS4_18smem_ptr_flag_bitsILi16EEENSS_INS5_IJNSA_ILi8EEENSA_ILi64EEEEEENS5_IJS17_SD_EEEEEEEvNS4_8identityENS4_18SM100_TMA_2SM_LOADES1B_vS1C_EENS_8epilogue10collective18CollectiveEpilogueINS1F_23Sm100TmaWarpSpecializedILi4ELi2ELi16ELb1ELb0EEEJNS5_IJS17_SG_SG_EEENS5_IJNSS_IS17_SD_EENSS_INS5_IJNSA_ILi16EEESB_EEENS5_IJSD_S17_EEEEEEEESI_SJ_SI_SJ_NS1F_6fusion15FusionCallbacksIS1J_NS1R_17LinearCombinationISI_fSI_fLNS_15FloatRoundStyleE2EEES1K_S1Q_JEEENS4_5SM1004TMEM4LOAD26SM100_TMEM_LOAD_32dp32b16xENS4_13SM90_TMA_LOADENS11_INS12_ILi1ELi4ELi3EEES15_NSS_INS5_IJS16_S1M_EEENS5_IJS1M_SD_EEEEEEENS4_39AutoVectorizingCopyWithAssumedAlignmentILi128EEENS4_14SM90_TMA_STOREES26_S28_S28_EEEvvEEEEvNT_6ParamsE) ;  /* 0xffffff5c02c07950 */ /* 0x000fea0003c3ffff */
        .weak           $__internal_1_$__cuda_sm10x_tcgen05_guardrail_trap_phase_invalid_during_alloc
        .type           $__internal_1_$__cuda_sm10x_tcgen05_guardrail_trap_phase_invalid_during_alloc,@function
        .size           $__internal_1_$__cuda_sm10x_tcgen05_guardrail_trap_phase_invalid_during_alloc,($__internal_2_$__cuda_sm10x_tcgen05_guardrail_trap_unallocated_columns_being_dealloced - $__internal_1_$__cuda_sm10x_tcgen05_guardrail_trap_phase_invalid_during_alloc)
$__internal_1_$__cuda_sm10x_tcgen05_guardrail_trap_phase_invalid_during_alloc:
[----:B------:R-:W-:Y:S05]  /*a100*/  BPT.TRAP 0x1 ;  /* 0x000000040000795c */ /* 0x000fea0000300000 */
[----:B------:R-:W-:-:S04]  /*a110*/  MOV R5, 0x0 ;  /* 0x0000000000057802 */ /* 0x000fc80000000f00 */
[----:B------:R-:W-:Y:S05]  /*a120*/  RET.REL.NODEC R4 `(_ZN7cutlass13device_kernelINS_4gemm6kernel13GemmUniversalIN4cute5tupleIJiiiiEEENS1_10collective13CollectiveMmaINS1_35MainloopSm100TmaUmmaWarpSpecializedILi6ELi2ELi4ENS5_IJNS4_1CILi2EEENSA_ILi4EEENSA_ILi1EEEEEEEENS5_IJNSA_ILi128EEESG_SG_EEENS_6half_tENS5_IJlSD_lEEESI_SJ_NS4_8TiledMMAINS4_8MMA_AtomIJNS4_26SM100_MMA_F16BF16_2x1SM_SSISI_SI_fLi128ELi128ELNS4_4UMMA5MajorE0ELSO_0ELNSN_7ScaleInE0ELSP_0EEEEEENS4_6LayoutINS5_IJSD_SD_SD_EEENS5_IJNSA_ILi0EEESU_SU_EEEEENS5_IJNS4_10UnderscoreESX_SX_EEEEENS4_28SM100_TMA_2SM_LOAD_MULTICASTENS4_14ComposedLayoutINS4_7SwizzleILi3ELi4ELi3EEENS4_18smem_ptr_flag_bitsILi16EEENSS_INS5_IJNSA_ILi8EEENSA_ILi64EEEEEENS5_IJS17_SD_EEEEEEEvNS4_8identityENS4_18SM100_TMA_2SM_LOADES1B_vS1C_EENS_8epilogue10collective18CollectiveEpilogueINS1F_23Sm100TmaWarpSpecializedILi4ELi2ELi16ELb1ELb0EEEJNS5_IJS17_SG_SG_EEENS5_IJNSS_IS17_SD_EENSS_INS5_IJNSA_ILi16EEESB_EEENS5_IJSD_S17_EEEEEEEESI_SJ_SI_SJ_NS1F_6fusion15FusionCallbacksIS1J_NS1R_17LinearCombinationISI_fSI_fLNS_15FloatRoundStyleE2EEES1K_S1Q_JEEENS4_5SM1004TMEM4LOAD26SM100_TMEM_LOAD_32dp32b16xENS4_13SM90_TMA_LOADENS11_INS12_ILi1ELi4ELi3EEES15_NSS_INS5_IJS16_S1M_EEENS5_IJS1M_SD_EEEEEEENS4_39AutoVectorizingCopyWithAssumedAlignmentILi128EEENS4_14SM90_TMA_STOREES26_S28_S28_EEEvvEEEEvNT_6ParamsE) ;  /* 0xffffff5c04b47950 */ /* 0x000fea0003c3ffff */
        .weak           $__internal_2_$__cuda_sm10x_tcgen05_guardrail_trap_unallocated_columns_being_dealloced
        .type           $__internal_2_$__cuda_sm10x_tcgen05_guardrail_trap_unallocated_columns_being_dealloced,@function
        .size           $__internal_2_$__cuda_sm10x_tcgen05_guardrail_trap_unallocated_columns_being_dealloced,(.L_x_207 - $__internal_2_$__cuda_sm10x_tcgen05_guardrail_trap_unallocated_columns_being_dealloced)
$__internal_2_$__cuda_sm10x_tcgen05_guardrail_trap_unallocated_columns_being_dealloced:
[----:B------:R-:W-:Y:S05]  /*a130*/  BPT.TRAP 0x1 ;  /* 0x000000040000795c */ /* 0x000fea0000300000 */
[----:B------:R-:W-:-:S04]  /*a140*/  HFMA2 R3, -RZ, RZ, 0, 0 ;  /* 0x00000000ff037431 */ /* 0x000fc800000001ff */
[----:B------:R-:W-:Y:S05]  /*a150*/  RET.REL.NODEC R2 `(_ZN7cutlass13device_kernelINS_4gemm6kernel13GemmUniversalIN4cute5tupleIJiiiiEEENS1_10collective13CollectiveMmaINS1_35MainloopSm100TmaUmmaWarpSpecializedILi6ELi2ELi4ENS5_IJNS4_1CILi2EEENSA_ILi4EEENSA_ILi1EEEEEEEENS5_IJNSA_ILi128EEESG_SG_EEENS_6half_tENS5_IJlSD_lEEESI_SJ_NS4_8TiledMMAINS4_8MMA_AtomIJNS4_26SM100_MMA_F16BF16_2x1SM_SSISI_SI_fLi128ELi128ELNS4_4UMMA5MajorE0ELSO_0ELNSN_7ScaleInE0ELSP_0EEEEEENS4_6LayoutINS5_IJSD_SD_SD_EEENS5_IJNSA_ILi0EEESU_SU_EEEEENS5_IJNS4_10UnderscoreESX_SX_EEEEENS4_28SM100_TMA_2SM_LOAD_MULTICASTENS4_14ComposedLayoutINS4_7SwizzleILi3ELi4ELi3EEENS4_18smem_ptr_flag_bitsILi16EEENSS_INS5_IJNSA_ILi8EEENSA_ILi64EEEEEENS5_IJS17_SD_EEEEEEEvNS4_8identityENS4_18SM100_TMA_2SM_LOADES1B_vS1C_EENS_8epilogue10collective18CollectiveEpilogueINS1F_23Sm100TmaWarpSpecializedILi4ELi2ELi16ELb1ELb0EEEJNS5_IJS17_SG_SG_EEENS5_IJNSS_IS17_SD_EENSS_INS5_IJNSA_ILi16EEESB_EEENS5_IJSD_S17_EEEEEEEESI_SJ_SI_SJ_NS1F_6fusion15FusionCallbacksIS1J_NS1R_17LinearCombinationISI_fSI_fLNS_15FloatRoundStyleE2EEES1K_S1Q_JEEENS4_5SM1004TMEM4LOAD26SM100_TMEM_LOAD_32dp32b16xENS4_13SM90_TMA_LOADENS11_INS12_ILi1ELi4ELi3EEES15_NSS_INS5_IJS16_S1M_EEENS5_IJS1M_SD_EEEEEEENS4_39AutoVectorizingCopyWithAssumedAlignmentILi128EEENS4_14SM90_TMA_STOREES26_S28_S28_EEEvvEEEEvNT_6ParamsE) ;  /* 0xffffff5c02a87950 */ /* 0x000fea0003c3ffff */
.L_x_206:
[----:B------:R-:W-:-:S00]  /*a160*/  BRA `(.L_x_206) ;  /* 0xfffffffc00fc7947 */ /* 0x000fc0000383ffff */
[----:B------:R-:W-:-:S00]  /*a170*/  NOP ;  /* 0x0000000000007918 */ /* 0x000fc00000000000 */
        /* <DEDUP_REMOVED lines=8> */
.L_x_207:


//--------------------- .nv.global.init           --------------------------
	.section	.nv.global.init,"aw",@progbits
.nv.global.init:
	.type		$str$27,@object
	.size		$str$27,($str$28 - $str$27)
$str$27:
        /*0000*/ 	.byte	0x28, 0x61, 0x64, 0x64, 0x72, 0x65, 0x73, 0x73, 0x20, 0x26, 0x20, 0x6d, 0x61, 0x73, 0x6b, 0x29
        /*0010*/ 	.byte	0x20, 0x3d, 0x3d, 0x20, 0x30, 0x00
	.type		$str$28,@object
	.size		$str$28,($str$26 - $str$28)
$str$28:
        /*0016*/ 	.byte	0x2f, 0x74, 0x6d, 0x70, 0x2f, 0x63, 0x75, 0x74, 0x6c, 0x61, 0x73, 0x73, 0x5f, 0x73, 0x77, 0x65
        /*0026*/ 	.byte	0x65, 0x70, 0x5f, 0x73, 0x72, 0x63, 0x2f, 0x69, 0x6e, 0x63, 0x6c, 0x75, 0x64, 0x65, 0x2f, 0x63
        /*0036*/ 	.byte	0x75, 0x74, 0x65, 0x2f, 0x70, 0x6f, 0x69, 0x6e, 0x74, 0x65, 0x72, 0x5f, 0x66, 0x6c, 0x61, 0x67
        /*0046*/ 	.byte	0x67, 0x65, 0x64, 0x2e, 0x68, 0x70, 0x70, 0x00
	.type		$str$26,@object
	.size		$str$26,($str$25 - $str$26)
$str$26:
        /*004e*/ 	.byte	0x2f, 0x74, 0x6d, 0x70, 0x2f, 0x63, 0x75, 0x74, 0x6c, 0x61, 0x73, 0x73, 0x5f, 0x73, 0x77, 0x65
        /*005e*/ 	.byte	0x65, 0x70, 0x5f, 0x73, 0x72, 0x63, 0x2f, 0x69, 0x6e, 0x63, 0x6c, 0x75, 0x64, 0x65, 0x2f, 0x63
        /*006e*/ 	.byte	0x75, 0x74, 0x65, 0x2f, 0x61, 0x74, 0x6f, 0x6d, 0x2f, 0x63, 0x6f, 0x70, 0x79, 0x5f, 0x74, 0x72
        /*007e*/ 	.byte	0x61, 0x69, 0x74, 0x73, 0x5f, 0x73, 0x6d, 0x31, 0x30, 0x30, 0x2e, 0x68, 0x70, 0x70, 0x00
	.type		$str$25,@object
	.size		$str$25,(__unnamed_1 - $str$25)
$str$25:
        /*008d*/ 	.byte	0x28, 0x28, 0x75, 0x69, 0x6e, 0x74, 0x33, 0x32, 0x5f, 0x74, 0x28, 0x74, 0x68, 0x72, 0x65, 0x61
        /*009d*/ 	.byte	0x64, 0x49, 0x64, 0x78, 0x2e, 0x78, 0x29, 0x20, 0x2f, 0x20, 0x33, 0x32, 0x29, 0x20, 0x25, 0x20
        /*00ad*/ 	.byte	0x34, 0x29, 0x20, 0x3d, 0x3d, 0x20, 0x28, 0x28, 0x28, 0x74, 0x6d, 0x65, 0x6d, 0x5f, 0x61, 0x64
        /*00bd*/ 	.byte	0x64, 0x72, 0x20, 0x3e, 0x3e, 0x20, 0x31, 0x36, 0x29, 0x20, 0x2f, 0x20, 0x33, 0x32, 0x29, 0x20
        /*00cd*/ 	.byte	0x25, 0x20, 0x34, 0x29, 0x00
	.type		__unnamed_1,@object
	.size		__unnamed_1,(__unnamed_2 - __unnamed_1)
__unnamed_1:
        /*00d2*/ 	.byte	0x61, 0x75, 0x74, 0x6f, 0x20, 0x63, 0x75, 0x74, 0x65, 0x3a, 0x3a, 0x61, 0x73, 0x5f, 0x70, 0x6f
        /* <DEDUP_REMOVED lines=24> */
        /*0262*/ 	.byte	0x34, 0x38, 0x3e, 0x3e, 0x3e, 0x3e, 0x5d, 0x00
	.type		__unnamed_2,@object
	.size		__unnamed_2,(.L_2 - __unnamed_2)
__unnamed_2:
        /* <DEDUP_REMOVED lines=40> */
        /*04ea*/ 	.byte	0x3a, 0x3a, 0x43, 0x3c, 0x30, 0x3e, 0x3e, 0x3e, 0x3e, 0x5d, 0x00
.L_2:


//--------------------- .nv.shared._ZN7cutlass13device_kernelINS_4gemm6kernel13GemmUniversalIN4cute5tupleIJiiiiEEENS1_10collective13CollectiveMmaINS1_35MainloopSm100TmaUmmaWarpSpecializedILi6ELi2ELi4ENS5_IJNS4_1CILi2EEENSA_ILi4EEENSA_ILi1EEEEEEEENS5_IJNSA_ILi128EEESG_SG_EEENS_6half_tENS5_IJlSD_lEEESI_SJ_NS4_8TiledMMAINS4_8MMA_AtomIJNS4_26SM100_MMA_F16BF16_2x1SM_SSISI_SI_fLi128ELi128ELNS4_4UMMA5MajorE0ELSO_0ELNSN_7ScaleInE0ELSP_0EEEEEENS4_6LayoutINS5_IJSD_SD_SD_EEENS5_IJNSA_ILi0EEESU_SU_EEEEENS5_IJNS4_10UnderscoreESX_SX_EEEEENS4_28SM100_TMA_2SM_LOAD_MULTICASTENS4_14ComposedLayoutINS4_7SwizzleILi3ELi4ELi3EEENS4_18smem_ptr_flag_bitsILi16EEENSS_INS5_IJNSA_ILi8EEENSA_ILi64EEEEEENS5_IJS17_SD_EEEEEEEvNS4_8identityENS4_18SM100_TMA_2SM_LOADES1B_vS1C_EENS_8epilogue10collective18CollectiveEpilogueINS1F_23Sm100TmaWarpSpecializedILi4ELi2ELi16ELb1ELb0EEEJNS5_IJS17_SG_SG_EEENS5_IJNSS_IS17_SD_EENSS_INS5_IJNSA_ILi16EEESB_EEENS5_IJSD_S17_EEEEEEEESI_SJ_SI_SJ_NS1F_6fusion15FusionCallbacksIS1J_NS1R_17LinearCombinationISI_fSI_fLNS_15FloatRoundStyleE2EEES1K_S1Q_JEEENS4_5SM1004TMEM4LOAD26SM100_TMEM_LOAD_32dp32b16xENS4_13SM90_TMA_LOADENS11_INS12_ILi1ELi4ELi3EEES15_NSS_INS5_IJS16_S1M_EEENS5_IJS1M_SD_EEEEEEENS4_39AutoVectorizingCopyWithAssumedAlignmentILi128EEENS4_14SM90_TMA_STOREES26_S28_S28_EEEvvEEEEvNT_6ParamsE --------------------------
	.section	.nv.shared._ZN7cutlass13device_kernelINS_4gemm6kernel13GemmUniversalIN4cute5tupleIJiiiiEEENS1_10collective13CollectiveMmaINS1_35MainloopSm100TmaUmmaWarpSpecializedILi6ELi2ELi4ENS5_IJNS4_1CILi2EEENSA_ILi4EEENSA_ILi1EEEEEEEENS5_IJNSA_ILi128EEESG_SG_EEENS_6half_tENS5_IJlSD_lEEESI_SJ_NS4_8TiledMMAINS4_8MMA_AtomIJNS4_26SM100_MMA_F16BF16_2x1SM_SSISI_SI_fLi128ELi128ELNS4_4UMMA5MajorE0ELSO_0ELNSN_7ScaleInE0ELSP_0EEEEEENS4_6LayoutINS5_IJSD_SD_SD_EEENS5_IJNSA_ILi0EEESU_SU_EEEEENS5_IJNS4_10UnderscoreESX_SX_EEEEENS4_28SM100_TMA_2SM_LOAD_MULTICASTENS4_14ComposedLayoutINS4_7SwizzleILi3ELi4ELi3EEENS4_18smem_ptr_flag_bitsILi16EEENSS_INS5_IJNSA_ILi8EEENSA_ILi64EEEEEENS5_IJS17_SD_EEEEEEEvNS4_8identityENS4_18SM100_TMA_2SM_LOADES1B_vS1C_EENS_8epilogue10collective18CollectiveEpilogueINS1F_23Sm100TmaWarpSpecializedILi4ELi2ELi16ELb1ELb0EEEJNS5_IJS17_SG_SG_EEENS5_IJNSS_IS17_SD_EENSS_INS5_IJNSA_ILi16EEESB_EEENS5_IJSD_S17_EEEEEEEESI_SJ_SI_SJ_NS1F_6fusion15FusionCallbacksIS1J_NS1R_17LinearCombinationISI_fSI_fLNS_15FloatRoundStyleE2EEES1K_S1Q_JEEENS4_5SM1004TMEM4LOAD26SM100_TMEM_LOAD_32dp32b16xENS4_13SM90_TMA_LOADENS11_INS12_ILi1ELi4ELi3EEES15_NSS_INS5_IJS16_S1M_EEENS5_IJS1M_SD_EEEEEEENS4_39AutoVectorizingCopyWithAssumedAlignmentILi128EEENS4_14SM90_TMA_STOREES26_S28_S28_EEEvvEEEEvNT_6ParamsE,"aw",@nobits
	.sectionflags	@""
	.align	16
	.zero		1024


//--------------------- .nv.shared.reserved.0     --------------------------
	.section	.nv.shared.reserved.0,"aw",@nobits
	.weak		__nv_reservedSMEM_offset_0_alias
	.size		__nv_reservedSMEM_offset_0_alias, 0, 64
	.other		__nv_reservedSMEM_offset_0_alias,@"STO_CUDA_RESERVED_SHARED STV_DEFAULT"
__nv_reservedSMEM_offset_0_alias:
	.zero		0
.nv.shared.reserved.0:
	.zero		64
	.weak		__nv_reservedSMEM_tcgen05_partition
	.type		__nv_reservedSMEM_tcgen05_partition,@object
	.size		__nv_reservedSMEM_tcgen05_partition,(.L_0 - __nv_reservedSMEM_tcgen05_partition)
__nv_reservedSMEM_tcgen05_partition:
	.zero		32
.L_0:


//--------------------- .nv.global                --------------------------
	.section	.nv.global,"aw",@nobits
.nv.global:
	.type		_ZN40_INTERNAL_23956114_4_k_cu_2aac7e9d_331044cute1_E,@object
	.size		_ZN40_INTERNAL_23956114_4_k_cu_2aac7e9d_331044cute1_E,(_ZN40_INTERNAL_23956114_4_k_cu_2aac7e9d_331044cuda3std3__45__cpo6cbeginE - _ZN40_INTERNAL_23956114_4_k_cu_2aac7e9d_331044cute1_E)
_ZN40_INTERNAL_23956114_4_k_cu_2aac7e9d_331044cute1_E:
	.zero		1
	.type		_ZN40_INTERNAL_23956114_4_k_cu_2aac7e9d_331044cuda3std3__45__cpo6cbeginE,@object
	.size		_ZN40_INTERNAL_23956114_4_k_cu_2aac7e9d_331044cuda3std3__45__cpo6cbeginE,(_ZN40_INTERNAL_23956114_4_k_cu_2aac7e9d_331044cuda3std3__48in_placeE - _ZN40_INTERNAL_23956114_4_k_cu_2aac7e9d_331044cuda3std3__45__cpo6cbeginE)
_ZN40_INTERNAL_23956114_4_k_cu_2aac7e9d_331044cuda3std3__45__cpo6cbeginE:
	.zero		1
	.type		_ZN40_INTERNAL_23956114_4_k_cu_2aac7e9d_331044cuda3std3__48in_placeE,@object
	.size		_ZN40_INTERNAL_23956114_4_k_cu_2aac7e9d_331044cuda3std3__48in_placeE,(_ZN40_INTERNAL_23956114_4_k_cu_2aac7e9d_331044cuda3std6ranges3__45__cpo9iter_moveE - _ZN40_INTERNAL_23956114_4_k_cu_2aac7e9d_331044cuda3std3__48in_placeE)
_ZN40_INTERNAL_23956114_4_k_cu_2aac7e9d_331044cuda3std3__48in_placeE:
	.zero		1
	.type		_ZN40_INTERNAL_23956114_4_k_cu_2aac7e9d_331044cuda3std6ranges3__45__cpo9iter_moveE,@object
	.size		_ZN40_INTERNAL_23956114_4_k_cu_2aac7e9d_331044cuda3std6ranges3__45__cpo9iter_moveE,(_ZN40_INTERNAL_23956114_4_k_cu_2aac7e9d_331044cuda3std3__45__cpo5beginE - _ZN40_INTERNAL_23956114_4_k_cu_2aac7e9d_331044cuda3std6ranges3__45__cpo9iter_moveE)
_ZN40_INTERNAL_23956114_4_k_cu_2aac7e9d_331044cuda3std6ranges3__45__cpo9iter_moveE:
	.zero		1
	.type		_ZN40_INTERNAL_23956114_4_k_cu_2aac7e9d_331044cuda3std3__45__cpo5beginE,@object
	.size		_ZN40_INTERNAL_23956114_4_k_cu_2aac7e9d_331044cuda3std3__45__cpo5beginE,(_ZN40_INTERNAL_23956114_4_k_cu_2aac7e9d_331044cuda3std3__442_GLOBAL__N__23956114_4_k_cu_2aac7e9d_331046ignoreE - _ZN40_INTERNAL_23956114_4_k_cu_2aac7e9d_331044cuda3std3__45__cpo5beginE)
_ZN40_INTERNAL_23956114_4_k_cu_2aac7e9d_331044cuda3std3__45__cpo5beginE:
	.zero		1
	.type		_ZN40_INTERNAL_23956114_4_k_cu_2aac7e9d_331044cuda3std3__442_GLOBAL__N__23956114_4_k_cu_2aac7e9d_331046ignoreE,@object
	.size		_ZN40_INTERNAL_23956114_4_k_cu_2aac7e9d_331044cuda3std3__442_GLOBAL__N__23956114_4_k_cu_2aac7e9d_331046ignoreE,(_ZN40_INTERNAL_23956114_4_k_cu_2aac7e9d_331044cute7productE - _ZN40_INTERNAL_23956114_4_k_cu_2aac7e9d_331044cuda3std3__442_GLOBAL__N__23956114_4_k_cu_2aac7e9d_331046ignoreE)
_ZN40_INTERNAL_23956114_4_k_cu_2aac7e9d_331044cuda3std3__442_GLOBAL__N__23956114_4_k_cu_2aac7e9d_331046ignoreE:
	.zero		1
	.type		_ZN40_INTERNAL_23956114_4_k_cu_2aac7e9d_331044cute7productE,@object
	.size		_ZN40_INTERNAL_23956114_4_k_cu_2aac7e9d_331044cute7productE,(_ZN40_INTERNAL_23956114_4_k_cu_2aac7e9d_331044cuda3std3__45__cpo3endE - _ZN40_INTERNAL_23956114_4_k_cu_2aac7e9d_331044cute7productE)
_ZN40_INTERNAL_23956114_4_k_cu_2aac7e9d_331044cute7productE:
	.zero		1
	.type		_ZN40_INTERNAL_23956114_4_k_cu_2aac7e9d_331044cuda3std3__45__cpo3endE,@object
	.size		_ZN40_INTERNAL_23956114_4_k_cu_2aac7e9d_331044cuda3std3__45__cpo3endE,(_ZN40_INTERNAL_23956114_4_k_cu_2aac7e9d_331044cuda3std3__419piecewise_constructE - _ZN40_INTERNAL_23956114_4_k_cu_2aac7e9d_331044cuda3std3__45__cpo3endE)
_ZN40_INTERNAL_23956114_4_k_cu_2aac7e9d_331044cuda3std3__45__cpo3endE:
	.zero		1
	.type		_ZN40_INTERNAL_23956114_4_k_cu_2aac7e9d_331044cuda3std3__419piecewise_constructE,@object
	.size		_ZN40_INTERNAL_23956114_4_k_cu_2aac7e9d_331044cuda3std3__419piecewise_constructE,(_ZN40_INTERNAL_23956114_4_k_cu_2aac7e9d_331044cuda3std3__45__cpo4cendE - _ZN40_INTERNAL_23956114_4_k_cu_2aac7e9d_331044cuda3std3__419piecewise_constructE)
_ZN40_INTERNAL_23956114_4_k_cu_2aac7e9d_331044cuda3std3__419piecewise_constructE:
	.zero		1
	.type		_ZN40_INTERNAL_23956114_4_k_cu_2aac7e9d_331044cuda3std3__45__cpo4cendE,@object
	.size		_ZN40_INTERNAL_23956114_4_k_cu_2aac7e9d_331044cuda3std3__45__cpo4cendE,(_ZN40_INTERNAL_23956114_4_k_cu_2aac7e9d_331044cuda3std6ranges3__45__cpo4swapE - _ZN40_INTERNAL_23956114_4_k_cu_2aac7e9d_331044cuda3std3__45__cpo4cendE)
_ZN40_INTERNAL_23956114_4_k_cu_2aac7e9d_331044cuda3std3__45__cpo4cendE:
	.zero		1
	.type		_ZN40_INTERNAL_23956114_4_k_cu_2aac7e9d_331044cuda3std6ranges3__45__cpo4swapE,@object
	.size		_ZN40_INTERNAL_23956114_4_k_cu_2aac7e9d_331044cuda3std6ranges3__45__cpo4swapE,(.L_10 - _ZN40_INTERNAL_23956114_4_k_cu_2aac7e9d_331044cuda3std6ranges3__45__cpo4swapE)
_ZN40_INTERNAL_23956114_4_k_cu_2aac7e9d_331044cuda3std6ranges3__45__cpo4swapE:
	.zero		1
.L_10:


//--------------------- .nv.constant0._ZN7cutlass13device_kernelINS_4gemm6kernel13GemmUniversalIN4cute5tupleIJiiiiEEENS1_10collective13CollectiveMmaINS1_35MainloopSm100TmaUmmaWarpSpecializedILi6ELi2ELi4ENS5_IJNS4_1CILi2EEENSA_ILi4EEENSA_ILi1EEEEEEEENS5_IJNSA_ILi128EEESG_SG_EEENS_6half_tENS5_IJlSD_lEEESI_SJ_NS4_8TiledMMAINS4_8MMA_AtomIJNS4_26SM100_MMA_F16BF16_2x1SM_SSISI_SI_fLi128ELi128ELNS4_4UMMA5MajorE0ELSO_0ELNSN_7ScaleInE0ELSP_0EEEEEENS4_6LayoutINS5_IJSD_SD_SD_EEENS5_IJNSA_ILi0EEESU_SU_EEEEENS5_IJNS4_10UnderscoreESX_SX_EEEEENS4_28SM100_TMA_2SM_LOAD_MULTICASTENS4_14ComposedLayoutINS4_7SwizzleILi3ELi4ELi3EEENS4_18smem_ptr_flag_bitsILi16EEENSS_INS5_IJNSA_ILi8EEENSA_ILi64EEEEEENS5_IJS17_SD_EEEEEEEvNS4_8identityENS4_18SM100_TMA_2SM_LOADES1B_vS1C_EENS_8epilogue10collective18CollectiveEpilogueINS1F_23Sm100TmaWarpSpecializedILi4ELi2ELi16ELb1ELb0EEEJNS5_IJS17_SG_SG_EEENS5_IJNSS_IS17_SD_EENSS_INS5_IJNSA_ILi16EEESB_EEENS5_IJSD_S17_EEEEEEEESI_SJ_SI_SJ_NS1F_6fusion15FusionCallbacksIS1J_NS1R_17LinearCombinationISI_fSI_fLNS_15FloatRoundStyleE2EEES1K_S1Q_JEEENS4_5SM1004TMEM4LOAD26SM100_TMEM_LOAD_32dp32b16xENS4_13SM90_TMA_LOADENS11_INS12_ILi1ELi4ELi3EEES15_NSS_INS5_IJS16_S1M_EEENS5_IJS1M_SD_EEEEEEENS4_39AutoVectorizingCopyWithAssumedAlignmentILi128EEENS4_14SM90_TMA_STOREES26_S28_S28_EEEvvEEEEvNT_6ParamsE --------------------------
	.section	.nv.constant0._ZN7cutlass13device_kernelINS_4gemm6kernel13GemmUniversalIN4cute5tupleIJiiiiEEENS1_10collective13CollectiveMmaINS1_35MainloopSm100TmaUmmaWarpSpecializedILi6ELi2ELi4ENS5_IJNS4_1CILi2EEENSA_ILi4EEENSA_ILi1EEEEEEEENS5_IJNSA_ILi128EEESG_SG_EEENS_6half_tENS5_IJlSD_lEEESI_SJ_NS4_8TiledMMAINS4_8MMA_AtomIJNS4_26SM100_MMA_F16BF16_2x1SM_SSISI_SI_fLi128ELi128ELNS4_4UMMA5MajorE0ELSO_0ELNSN_7ScaleInE0ELSP_0EEEEEENS4_6LayoutINS5_IJSD_SD_SD_EEENS5_IJNSA_ILi0EEESU_SU_EEEEENS5_IJNS4_10UnderscoreESX_SX_EEEEENS4_28SM100_TMA_2SM_LOAD_MULTICASTENS4_14ComposedLayoutINS4_7SwizzleILi3ELi4ELi3EEENS4_18smem_ptr_flag_bitsILi16EEENSS_INS5_IJNSA_ILi8EEENSA_ILi64EEEEEENS5_IJS17_SD_EEEEEEEvNS4_8identityENS4_18SM100_TMA_2SM_LOADES1B_vS1C_EENS_8epilogue10collective18CollectiveEpilogueINS1F_23Sm100TmaWarpSpecializedILi4ELi2ELi16ELb1ELb0EEEJNS5_IJS17_SG_SG_EEENS5_IJNSS_IS17_SD_EENSS_INS5_IJNSA_ILi16EEESB_EEENS5_IJSD_S17_EEEEEEEESI_SJ_SI_SJ_NS1F_6fusion15FusionCallbacksIS1J_NS1R_17LinearCombinationISI_fSI_fLNS_15FloatRoundStyleE2EEES1K_S1Q_JEEENS4_5SM1004TMEM4LOAD26SM100_TMEM_LOAD_32dp32b16xENS4_13SM90_TMA_LOADENS11_INS12_ILi1ELi4ELi3EEES15_NSS_INS5_IJS16_S1M_EEENS5_IJS1M_SD_EEEEEEENS4_39AutoVectorizingCopyWithAssumedAlignmentILi128EEENS4_14SM90_TMA_STOREES26_S28_S28_EEEvvEEEEvNT_6ParamsE,"a",@progbits
	.sectionflags	@""
	.align	4
.nv.constant0._ZN7cutlass13device_kernelINS_4gemm6kernel13GemmUniversalIN4cute5tupleIJiiiiEEENS1_10collective13CollectiveMmaINS1_35MainloopSm100TmaUmmaWarpSpecializedILi6ELi2ELi4ENS5_IJNS4_1CILi2EEENSA_ILi4EEENSA_ILi1EEEEEEEENS5_IJNSA_ILi128EEESG_SG_EEENS_6half_tENS5_IJlSD_lEEESI_SJ_NS4_8TiledMMAINS4_8MMA_AtomIJNS4_26SM100_MMA_F16BF16_2x1SM_SSISI_SI_fLi128ELi128ELNS4_4UMMA5MajorE0ELSO_0ELNSN_7ScaleInE0ELSP_0EEEEEENS4_6LayoutINS5_IJSD_SD_SD_EEENS5_IJNSA_ILi0EEESU_SU_EEEEENS5_IJNS4_10UnderscoreESX_SX_EEEEENS4_28SM100_TMA_2SM_LOAD_MULTICASTENS4_14ComposedLayoutINS4_7SwizzleILi3ELi4ELi3EEENS4_18smem_ptr_flag_bitsILi16EEENSS_INS5_IJNSA_ILi8EEENSA_ILi64EEEEEENS5_IJS17_SD_EEEEEEEvNS4_8identityENS4_18SM100_TMA_2SM_LOADES1B_vS1C_EENS_8epilogue10collective18CollectiveEpilogueINS1F_23Sm100TmaWarpSpecializedILi4ELi2ELi16ELb1ELb0EEEJNS5_IJS17_SG_SG_EEENS5_IJNSS_IS17_SD_EENSS_INS5_IJNSA_ILi16EEESB_EEENS5_IJSD_S17_EEEEEEEESI_SJ_SI_SJ_NS1F_6fusion15FusionCallbacksIS1J_NS1R_17LinearCombinationISI_fSI_fLNS_15FloatRoundStyleE2EEES1K_S1Q_JEEENS4_5SM1004TMEM4LOAD26SM100_TMEM_LOAD_32dp32b16xENS4_13SM90_TMA_LOADENS11_INS12_ILi1ELi4ELi3EEES15_NSS_INS5_IJS16_S1M_EEENS5_IJS1M_SD_EEEEEEENS4_39AutoVectorizingCopyWithAssumedAlignmentILi128EEENS4_14SM90_TMA_STOREES26_S28_S28_EEEvvEEEEvNT_6ParamsE:
	.zero		2944


//--------------------- SYMBOLS --------------------------

	.type		.nv.reservedSmem.offset0,@object
	.size		.nv.reservedSmem.offset0,0x4
	.type		.nv.reservedSmem.cap,@object
	.size		.nv.reservedSmem.cap,0x4
	.type		__assertfail,@function
